//
// Generated by NVIDIA NVVM Compiler
//
// Compiler Build ID: CL-36424714
// Cuda compilation tools, release 13.0, V13.0.88
// Based on NVVM 20.0.0
//

.version 9.0
.target sm_100
.address_size 64

	// .globl	_Z23seidel_no_tiling_KernelPdS_S_S_i

.visible .entry _Z23seidel_no_tiling_KernelPdS_S_S_i(
	.param .u64 .ptr .align 1 _Z23seidel_no_tiling_KernelPdS_S_S_i_param_0,
	.param .u64 .ptr .align 1 _Z23seidel_no_tiling_KernelPdS_S_S_i_param_1,
	.param .u64 .ptr .align 1 _Z23seidel_no_tiling_KernelPdS_S_S_i_param_2,
	.param .u64 .ptr .align 1 _Z23seidel_no_tiling_KernelPdS_S_S_i_param_3,
	.param .u32 _Z23seidel_no_tiling_KernelPdS_S_S_i_param_4
)
{
	.reg .pred 	%p<22>;
	.reg .b32 	%r<83>;
	.reg .b64 	%rd<62>;
	.reg .b64 	%fd<231>;

	ld.param.u64 	%rd18, [_Z23seidel_no_tiling_KernelPdS_S_S_i_param_0];
	ld.param.u64 	%rd17, [_Z23seidel_no_tiling_KernelPdS_S_S_i_param_1];
	ld.param.u64 	%rd19, [_Z23seidel_no_tiling_KernelPdS_S_S_i_param_2];
	ld.param.u32 	%r51, [_Z23seidel_no_tiling_KernelPdS_S_S_i_param_4];
	cvta.to.global.u64 	%rd1, %rd19;
	cvta.to.global.u64 	%rd2, %rd18;
	mov.u32 	%r52, %ctaid.x;
	mov.u32 	%r53, %ntid.x;
	mov.u32 	%r54, %tid.x;
	mad.lo.s32 	%r1, %r52, %r53, %r54;
	setp.ge.s32 	%p1, %r1, %r51;
	@%p1 bra 	$L__BB0_32;
	setp.lt.s32 	%p2, %r1, 1;
	mov.f64 	%fd219, 0d0000000000000000;
	mov.b32 	%r78, 0;
	@%p2 bra 	$L__BB0_14;
	mul.lo.s32 	%r2, %r51, %r1;
	min.s32 	%r57, %r1, %r51;
	max.s32 	%r78, %r57, 1;
	and.b32  	%r4, %r78, 15;
	setp.lt.s32 	%p3, %r57, 16;
	mov.f64 	%fd219, 0d0000000000000000;
	mov.b32 	%r69, 0;
	@%p3 bra 	$L__BB0_5;
	and.b32  	%r69, %r78, 2147483632;
	neg.s32 	%r67, %r69;
	add.s64 	%rd3, %rd2, 64;
	add.s64 	%rd58, %rd1, 64;
	mov.f64 	%fd219, 0d0000000000000000;
	mov.u32 	%r66, %r2;
$L__BB0_4:
	.pragma "nounroll";
	mul.wide.s32 	%rd20, %r66, 8;
	add.s64 	%rd21, %rd3, %rd20;
	ld.global.f64 	%fd34, [%rd21+-64];
	ld.global.f64 	%fd35, [%rd58+-64];
	fma.rn.f64 	%fd36, %fd34, %fd35, %fd219;
	ld.global.f64 	%fd37, [%rd21+-56];
	ld.global.f64 	%fd38, [%rd58+-56];
	fma.rn.f64 	%fd39, %fd37, %fd38, %fd36;
	ld.global.f64 	%fd40, [%rd21+-48];
	ld.global.f64 	%fd41, [%rd58+-48];
	fma.rn.f64 	%fd42, %fd40, %fd41, %fd39;
	ld.global.f64 	%fd43, [%rd21+-40];
	ld.global.f64 	%fd44, [%rd58+-40];
	fma.rn.f64 	%fd45, %fd43, %fd44, %fd42;
	ld.global.f64 	%fd46, [%rd21+-32];
	ld.global.f64 	%fd47, [%rd58+-32];
	fma.rn.f64 	%fd48, %fd46, %fd47, %fd45;
	ld.global.f64 	%fd49, [%rd21+-24];
	ld.global.f64 	%fd50, [%rd58+-24];
	fma.rn.f64 	%fd51, %fd49, %fd50, %fd48;
	ld.global.f64 	%fd52, [%rd21+-16];
	ld.global.f64 	%fd53, [%rd58+-16];
	fma.rn.f64 	%fd54, %fd52, %fd53, %fd51;
	ld.global.f64 	%fd55, [%rd21+-8];
	ld.global.f64 	%fd56, [%rd58+-8];
	fma.rn.f64 	%fd57, %fd55, %fd56, %fd54;
	ld.global.f64 	%fd58, [%rd21];
	ld.global.f64 	%fd59, [%rd58];
	fma.rn.f64 	%fd60, %fd58, %fd59, %fd57;
	ld.global.f64 	%fd61, [%rd21+8];
	ld.global.f64 	%fd62, [%rd58+8];
	fma.rn.f64 	%fd63, %fd61, %fd62, %fd60;
	ld.global.f64 	%fd64, [%rd21+16];
	ld.global.f64 	%fd65, [%rd58+16];
	fma.rn.f64 	%fd66, %fd64, %fd65, %fd63;
	ld.global.f64 	%fd67, [%rd21+24];
	ld.global.f64 	%fd68, [%rd58+24];
	fma.rn.f64 	%fd69, %fd67, %fd68, %fd66;
	ld.global.f64 	%fd70, [%rd21+32];
	ld.global.f64 	%fd71, [%rd58+32];
	fma.rn.f64 	%fd72, %fd70, %fd71, %fd69;
	ld.global.f64 	%fd73, [%rd21+40];
	ld.global.f64 	%fd74, [%rd58+40];
	fma.rn.f64 	%fd75, %fd73, %fd74, %fd72;
	ld.global.f64 	%fd76, [%rd21+48];
	ld.global.f64 	%fd77, [%rd58+48];
	fma.rn.f64 	%fd78, %fd76, %fd77, %fd75;
	ld.global.f64 	%fd79, [%rd21+56];
	ld.global.f64 	%fd80, [%rd58+56];
	fma.rn.f64 	%fd219, %fd79, %fd80, %fd78;
	add.s32 	%r67, %r67, 16;
	add.s32 	%r66, %r66, 16;
	add.s64 	%rd58, %rd58, 128;
	setp.ne.s32 	%p4, %r67, 0;
	@%p4 bra 	$L__BB0_4;
$L__BB0_5:
	setp.eq.s32 	%p5, %r4, 0;
	@%p5 bra 	$L__BB0_14;
	and.b32  	%r12, %r78, 7;
	setp.lt.u32 	%p6, %r4, 8;
	@%p6 bra 	$L__BB0_8;
	add.s32 	%r58, %r69, %r2;
	mul.wide.s32 	%rd22, %r58, 8;
	add.s64 	%rd23, %rd2, %rd22;
	ld.global.f64 	%fd82, [%rd23];
	mul.wide.u32 	%rd24, %r69, 8;
	add.s64 	%rd25, %rd1, %rd24;
	ld.global.f64 	%fd83, [%rd25];
	fma.rn.f64 	%fd84, %fd82, %fd83, %fd219;
	ld.global.f64 	%fd85, [%rd23+8];
	ld.global.f64 	%fd86, [%rd25+8];
	fma.rn.f64 	%fd87, %fd85, %fd86, %fd84;
	ld.global.f64 	%fd88, [%rd23+16];
	ld.global.f64 	%fd89, [%rd25+16];
	fma.rn.f64 	%fd90, %fd88, %fd89, %fd87;
	ld.global.f64 	%fd91, [%rd23+24];
	ld.global.f64 	%fd92, [%rd25+24];
	fma.rn.f64 	%fd93, %fd91, %fd92, %fd90;
	ld.global.f64 	%fd94, [%rd23+32];
	ld.global.f64 	%fd95, [%rd25+32];
	fma.rn.f64 	%fd96, %fd94, %fd95, %fd93;
	ld.global.f64 	%fd97, [%rd23+40];
	ld.global.f64 	%fd98, [%rd25+40];
	fma.rn.f64 	%fd99, %fd97, %fd98, %fd96;
	ld.global.f64 	%fd100, [%rd23+48];
	ld.global.f64 	%fd101, [%rd25+48];
	fma.rn.f64 	%fd102, %fd100, %fd101, %fd99;
	ld.global.f64 	%fd103, [%rd23+56];
	ld.global.f64 	%fd104, [%rd25+56];
	fma.rn.f64 	%fd219, %fd103, %fd104, %fd102;
	add.s32 	%r69, %r69, 8;
$L__BB0_8:
	setp.eq.s32 	%p7, %r12, 0;
	@%p7 bra 	$L__BB0_14;
	and.b32  	%r15, %r78, 3;
	setp.lt.u32 	%p8, %r12, 4;
	@%p8 bra 	$L__BB0_11;
	add.s32 	%r59, %r69, %r2;
	mul.wide.s32 	%rd26, %r59, 8;
	add.s64 	%rd27, %rd2, %rd26;
	ld.global.f64 	%fd106, [%rd27];
	mul.wide.u32 	%rd28, %r69, 8;
	add.s64 	%rd29, %rd1, %rd28;
	ld.global.f64 	%fd107, [%rd29];
	fma.rn.f64 	%fd108, %fd106, %fd107, %fd219;
	ld.global.f64 	%fd109, [%rd27+8];
	ld.global.f64 	%fd110, [%rd29+8];
	fma.rn.f64 	%fd111, %fd109, %fd110, %fd108;
	ld.global.f64 	%fd112, [%rd27+16];
	ld.global.f64 	%fd113, [%rd29+16];
	fma.rn.f64 	%fd114, %fd112, %fd113, %fd111;
	ld.global.f64 	%fd115, [%rd27+24];
	ld.global.f64 	%fd116, [%rd29+24];
	fma.rn.f64 	%fd219, %fd115, %fd116, %fd114;
	add.s32 	%r69, %r69, 4;
$L__BB0_11:
	setp.eq.s32 	%p9, %r15, 0;
	@%p9 bra 	$L__BB0_14;
	mul.wide.u32 	%rd30, %r69, 8;
	add.s64 	%rd59, %rd1, %rd30;
	add.s32 	%r72, %r69, %r2;
	neg.s32 	%r71, %r15;
$L__BB0_13:
	.pragma "nounroll";
	mul.wide.s32 	%rd31, %r72, 8;
	add.s64 	%rd32, %rd2, %rd31;
	ld.global.f64 	%fd117, [%rd32];
	ld.global.f64 	%fd118, [%rd59];
	fma.rn.f64 	%fd219, %fd117, %fd118, %fd219;
	add.s64 	%rd59, %rd59, 8;
	add.s32 	%r72, %r72, 1;
	add.s32 	%r71, %r71, 1;
	setp.ne.s32 	%p10, %r71, 0;
	@%p10 bra 	$L__BB0_13;
$L__BB0_14:
	setp.ge.s32 	%p11, %r78, %r51;
	@%p11 bra 	$L__BB0_18;
	setp.eq.s32 	%p12, %r78, %r1;
	@%p12 bra 	$L__BB0_17;
	mad.lo.s32 	%r60, %r51, %r1, %r78;
	mul.wide.s32 	%rd33, %r60, 8;
	add.s64 	%rd34, %rd2, %rd33;
	ld.global.f64 	%fd119, [%rd34];
	mul.wide.u32 	%rd35, %r78, 8;
	add.s64 	%rd36, %rd1, %rd35;
	ld.global.f64 	%fd120, [%rd36];
	fma.rn.f64 	%fd219, %fd119, %fd120, %fd219;
$L__BB0_17:
	add.s32 	%r78, %r78, 1;
$L__BB0_18:
	setp.ge.s32 	%p13, %r78, %r51;
	@%p13 bra 	$L__BB0_31;
	mul.lo.s32 	%r27, %r51, %r1;
	sub.s32 	%r28, %r51, %r78;
	and.b32  	%r29, %r28, 15;
	sub.s32 	%r61, %r78, %r51;
	setp.gt.u32 	%p14, %r61, -16;
	@%p14 bra 	$L__BB0_22;
	and.b32  	%r62, %r28, -16;
	neg.s32 	%r76, %r62;
	add.s64 	%rd10, %rd2, 64;
	add.s32 	%r75, %r78, %r27;
	mul.wide.u32 	%rd37, %r78, 8;
	add.s64 	%rd38, %rd37, %rd1;
	add.s64 	%rd60, %rd38, 64;
$L__BB0_21:
	.pragma "nounroll";
	mul.wide.s32 	%rd39, %r75, 8;
	add.s64 	%rd40, %rd10, %rd39;
	ld.global.f64 	%fd122, [%rd40+-64];
	ld.global.f64 	%fd123, [%rd60+-64];
	fma.rn.f64 	%fd124, %fd122, %fd123, %fd219;
	ld.global.f64 	%fd125, [%rd40+-56];
	ld.global.f64 	%fd126, [%rd60+-56];
	fma.rn.f64 	%fd127, %fd125, %fd126, %fd124;
	ld.global.f64 	%fd128, [%rd40+-48];
	ld.global.f64 	%fd129, [%rd60+-48];
	fma.rn.f64 	%fd130, %fd128, %fd129, %fd127;
	ld.global.f64 	%fd131, [%rd40+-40];
	ld.global.f64 	%fd132, [%rd60+-40];
	fma.rn.f64 	%fd133, %fd131, %fd132, %fd130;
	ld.global.f64 	%fd134, [%rd40+-32];
	ld.global.f64 	%fd135, [%rd60+-32];
	fma.rn.f64 	%fd136, %fd134, %fd135, %fd133;
	ld.global.f64 	%fd137, [%rd40+-24];
	ld.global.f64 	%fd138, [%rd60+-24];
	fma.rn.f64 	%fd139, %fd137, %fd138, %fd136;
	ld.global.f64 	%fd140, [%rd40+-16];
	ld.global.f64 	%fd141, [%rd60+-16];
	fma.rn.f64 	%fd142, %fd140, %fd141, %fd139;
	ld.global.f64 	%fd143, [%rd40+-8];
	ld.global.f64 	%fd144, [%rd60+-8];
	fma.rn.f64 	%fd145, %fd143, %fd144, %fd142;
	ld.global.f64 	%fd146, [%rd40];
	ld.global.f64 	%fd147, [%rd60];
	fma.rn.f64 	%fd148, %fd146, %fd147, %fd145;
	ld.global.f64 	%fd149, [%rd40+8];
	ld.global.f64 	%fd150, [%rd60+8];
	fma.rn.f64 	%fd151, %fd149, %fd150, %fd148;
	ld.global.f64 	%fd152, [%rd40+16];
	ld.global.f64 	%fd153, [%rd60+16];
	fma.rn.f64 	%fd154, %fd152, %fd153, %fd151;
	ld.global.f64 	%fd155, [%rd40+24];
	ld.global.f64 	%fd156, [%rd60+24];
	fma.rn.f64 	%fd157, %fd155, %fd156, %fd154;
	ld.global.f64 	%fd158, [%rd40+32];
	ld.global.f64 	%fd159, [%rd60+32];
	fma.rn.f64 	%fd160, %fd158, %fd159, %fd157;
	ld.global.f64 	%fd161, [%rd40+40];
	ld.global.f64 	%fd162, [%rd60+40];
	fma.rn.f64 	%fd163, %fd161, %fd162, %fd160;
	ld.global.f64 	%fd164, [%rd40+48];
	ld.global.f64 	%fd165, [%rd60+48];
	fma.rn.f64 	%fd166, %fd164, %fd165, %fd163;
	ld.global.f64 	%fd167, [%rd40+56];
	ld.global.f64 	%fd168, [%rd60+56];
	fma.rn.f64 	%fd219, %fd167, %fd168, %fd166;
	add.s32 	%r78, %r78, 16;
	add.s32 	%r76, %r76, 16;
	add.s32 	%r75, %r75, 16;
	add.s64 	%rd60, %rd60, 128;
	setp.ne.s32 	%p15, %r76, 0;
	@%p15 bra 	$L__BB0_21;
$L__BB0_22:
	setp.eq.s32 	%p16, %r29, 0;
	@%p16 bra 	$L__BB0_31;
	and.b32  	%r39, %r28, 7;
	setp.lt.u32 	%p17, %r29, 8;
	@%p17 bra 	$L__BB0_25;
	add.s32 	%r63, %r78, %r27;
	mul.wide.s32 	%rd41, %r63, 8;
	add.s64 	%rd42, %rd2, %rd41;
	ld.global.f64 	%fd170, [%rd42];
	mul.wide.u32 	%rd43, %r78, 8;
	add.s64 	%rd44, %rd1, %rd43;
	ld.global.f64 	%fd171, [%rd44];
	fma.rn.f64 	%fd172, %fd170, %fd171, %fd219;
	ld.global.f64 	%fd173, [%rd42+8];
	ld.global.f64 	%fd174, [%rd44+8];
	fma.rn.f64 	%fd175, %fd173, %fd174, %fd172;
	ld.global.f64 	%fd176, [%rd42+16];
	ld.global.f64 	%fd177, [%rd44+16];
	fma.rn.f64 	%fd178, %fd176, %fd177, %fd175;
	ld.global.f64 	%fd179, [%rd42+24];
	ld.global.f64 	%fd180, [%rd44+24];
	fma.rn.f64 	%fd181, %fd179, %fd180, %fd178;
	ld.global.f64 	%fd182, [%rd42+32];
	ld.global.f64 	%fd183, [%rd44+32];
	fma.rn.f64 	%fd184, %fd182, %fd183, %fd181;
	ld.global.f64 	%fd185, [%rd42+40];
	ld.global.f64 	%fd186, [%rd44+40];
	fma.rn.f64 	%fd187, %fd185, %fd186, %fd184;
	ld.global.f64 	%fd188, [%rd42+48];
	ld.global.f64 	%fd189, [%rd44+48];
	fma.rn.f64 	%fd190, %fd188, %fd189, %fd187;
	ld.global.f64 	%fd191, [%rd42+56];
	ld.global.f64 	%fd192, [%rd44+56];
	fma.rn.f64 	%fd219, %fd191, %fd192, %fd190;
	add.s32 	%r78, %r78, 8;
$L__BB0_25:
	setp.eq.s32 	%p18, %r39, 0;
	@%p18 bra 	$L__BB0_31;
	and.b32  	%r42, %r28, 3;
	setp.lt.u32 	%p19, %r39, 4;
	@%p19 bra 	$L__BB0_28;
	add.s32 	%r64, %r78, %r27;
	mul.wide.s32 	%rd45, %r64, 8;
	add.s64 	%rd46, %rd2, %rd45;
	ld.global.f64 	%fd194, [%rd46];
	mul.wide.u32 	%rd47, %r78, 8;
	add.s64 	%rd48, %rd1, %rd47;
	ld.global.f64 	%fd195, [%rd48];
	fma.rn.f64 	%fd196, %fd194, %fd195, %fd219;
	ld.global.f64 	%fd197, [%rd46+8];
	ld.global.f64 	%fd198, [%rd48+8];
	fma.rn.f64 	%fd199, %fd197, %fd198, %fd196;
	ld.global.f64 	%fd200, [%rd46+16];
	ld.global.f64 	%fd201, [%rd48+16];
	fma.rn.f64 	%fd202, %fd200, %fd201, %fd199;
	ld.global.f64 	%fd203, [%rd46+24];
	ld.global.f64 	%fd204, [%rd48+24];
	fma.rn.f64 	%fd219, %fd203, %fd204, %fd202;
	add.s32 	%r78, %r78, 4;
$L__BB0_28:
	setp.eq.s32 	%p20, %r42, 0;
	@%p20 bra 	$L__BB0_31;
	mul.wide.u32 	%rd49, %r78, 8;
	add.s64 	%rd61, %rd1, %rd49;
	add.s32 	%r82, %r78, %r27;
	neg.s32 	%r81, %r42;
$L__BB0_30:
	.pragma "nounroll";
	mul.wide.s32 	%rd50, %r82, 8;
	add.s64 	%rd51, %rd2, %rd50;
	ld.global.f64 	%fd205, [%rd51];
	ld.global.f64 	%fd206, [%rd61];
	fma.rn.f64 	%fd219, %fd205, %fd206, %fd219;
	add.s64 	%rd61, %rd61, 8;
	add.s32 	%r82, %r82, 1;
	add.s32 	%r81, %r81, 1;
	setp.ne.s32 	%p21, %r81, 0;
	@%p21 bra 	$L__BB0_30;
$L__BB0_31:
	cvta.to.global.u64 	%rd52, %rd17;
	mul.wide.s32 	%rd53, %r1, 8;
	add.s64 	%rd54, %rd52, %rd53;
	ld.global.f64 	%fd207, [%rd54];
	sub.f64 	%fd208, %fd207, %fd219;
	mad.lo.s32 	%r65, %r51, %r1, %r1;
	mul.wide.s32 	%rd55, %r65, 8;
	add.s64 	%rd56, %rd2, %rd55;
	ld.global.f64 	%fd209, [%rd56];
	div.rn.f64 	%fd210, %fd208, %fd209;
	add.s64 	%rd57, %rd1, %rd53;
	st.global.f64 	[%rd57], %fd210;
$L__BB0_32:
	ret;

}


// ===== COMPILED SASS (sm_100) =====

	.target	sm_100

	.elftype	@"ET_EXEC"


//--------------------- .note.nv.tkinfo           --------------------------
	.section	.note.nv.tkinfo,"",@"SHT_NOTE"
	.sectionflags	@"SHF_NOTE_NV_TKINFO"
	.tkinfo
        /*0018*/ 	.word	0x00000002
        /*0030*/ 	.string	""
        /*0030*/ 	.string	"ptxas"
        /*0030*/ 	.string	"Cuda compilation tools, release 13.0, V13.0.88"
        /*0030*/ 	.string	"Build cuda_13.0.r13.0/compiler.36424714_0"
        /*0030*/ 	.string	"-arch sm_100 -m 64 "



//--------------------- .note.nv.cuinfo           --------------------------
	.section	.note.nv.cuinfo,"",@"SHT_NOTE"
	.sectionflags	@"SHF_NOTE_NV_CUINFO"
        /*0018*/ 	.short	0x0002
        /*001a*/ 	.short	0x0064
        /*001c*/ 	.short	0x0082
	.zero		2


//--------------------- .nv.info                  --------------------------
	.section	.nv.info,"",@"SHT_CUDA_INFO"
	.align	4


	//----- nvinfo : EIATTR_REGCOUNT
	.align		4
        /*0000*/ 	.byte	0x04, 0x2f
        /*0002*/ 	.short	(.L_1 - .L_0)
	.align		4
.L_0:
        /*0004*/ 	.word	index@(_Z23seidel_no_tiling_KernelPdS_S_S_i)
        /*0008*/ 	.word	0x00000020


	//----- nvinfo : EIATTR_FRAME_SIZE
	.align		4
.L_1:
        /*000c*/ 	.byte	0x04, 0x11
        /*000e*/ 	.short	(.L_3 - .L_2)
	.align		4
.L_2:
        /*0010*/ 	.word	index@($__internal_0_$__cuda_sm20_div_rn_f64_full)
        /*0014*/ 	.word	0x00000000


	//----- nvinfo : EIATTR_FRAME_SIZE
	.align		4
.L_3:
        /*0018*/ 	.byte	0x04, 0x11
        /*001a*/ 	.short	(.L_5 - .L_4)
	.align		4
.L_4:
        /*001c*/ 	.word	index@(_Z23seidel_no_tiling_KernelPdS_S_S_i)
        /*0020*/ 	.word	0x00000000


	//----- nvinfo : EIATTR_MIN_STACK_SIZE
	.align		4
.L_5:
        /*0024*/ 	.byte	0x04, 0x12
        /*0026*/ 	.short	(.L_7 - .L_6)
	.align		4
.L_6:
        /*0028*/ 	.word	index@(_Z23seidel_no_tiling_KernelPdS_S_S_i)
        /*002c*/ 	.word	0x00000000
.L_7:


//--------------------- .nv.compat                --------------------------
	.section	.nv.compat,"",@"SHT_CUDA_COMPAT_INFO"
	.align	4
        /*0000*/ 	.byte	0x02, 0x09, 0x00, 0x00, 0x02, 0x02, 0x01, 0x00, 0x02, 0x05, 0x05, 0x00, 0x03, 0x07, 0x01, 0x01
        /*0010*/ 	.byte	0x02, 0x03, 0x00, 0x00, 0x02, 0x06, 0x01, 0x00, 0x04, 0x0b, 0x08, 0x00, 0x01, 0x00, 0x00, 0x00
        /*0020*/ 	.byte	0x00, 0x00, 0x00, 0x00


//--------------------- .nv.info._Z23seidel_no_tiling_KernelPdS_S_S_i --------------------------
	.section	.nv.info._Z23seidel_no_tiling_KernelPdS_S_S_i,"",@"SHT_CUDA_INFO"
	.sectionflags	@""
	.align	4


	//----- nvinfo : EIATTR_CUDA_API_VERSION
	.align		4
        /*0000*/ 	.byte	0x04, 0x37
        /*0002*/ 	.short	(.L_9 - .L_8)
.L_8:
        /*0004*/ 	.word	0x00000082


	//----- nvinfo : EIATTR_KPARAM_INFO
	.align		4
.L_9:
        /*0008*/ 	.byte	0x04, 0x17
        /*000a*/ 	.short	(.L_11 - .L_10)
.L_10:
        /*000c*/ 	.word	0x00000000
        /*0010*/ 	.short	0x0004
        /*0012*/ 	.short	0x0020
        /*0014*/ 	.byte	0x00, 0xf0, 0x11, 0x00


	//----- nvinfo : EIATTR_KPARAM_INFO
	.align		4
.L_11:
        /*0018*/ 	.byte	0x04, 0x17
        /*001a*/ 	.short	(.L_13 - .L_12)
.L_12:
        /*001c*/ 	.word	0x00000000
        /*0020*/ 	.short	0x0003
        /*0022*/ 	.short	0x0018
        /*0024*/ 	.byte	0x00, 0xf5, 0x21, 0x00


	//----- nvinfo : EIATTR_KPARAM_INFO
	.align		4
.L_13:
        /*0028*/ 	.byte	0x04, 0x17
        /*002a*/ 	.short	(.L_15 - .L_14)
.L_14:
        /*002c*/ 	.word	0x00000000
        /*0030*/ 	.short	0x0002
        /*0032*/ 	.short	0x0010
        /*0034*/ 	.byte	0x00, 0xf5, 0x21, 0x00


	//----- nvinfo : EIATTR_KPARAM_INFO
	.align		4
.L_15:
        /*0038*/ 	.byte	0x04, 0x17
        /*003a*/ 	.short	(.L_17 - .L_16)
.L_16:
        /*003c*/ 	.word	0x00000000
        /*0040*/ 	.short	0x0001
        /*0042*/ 	.short	0x0008
        /*0044*/ 	.byte	0x00, 0xf5, 0x21, 0x00


	//----- nvinfo : EIATTR_KPARAM_INFO
	.align		4
.L_17:
        /*0048*/ 	.byte	0x04, 0x17
        /*004a*/ 	.short	(.L_19 - .L_18)
.L_18:
        /*004c*/ 	.word	0x00000000
        /*0050*/ 	.short	0x0000
        /*0052*/ 	.short	0x0000
        /*0054*/ 	.byte	0x00, 0xf5, 0x21, 0x00


	//----- nvinfo : EIATTR_SPARSE_MMA_MASK
	.align		4
.L_19:
        /*0058*/ 	.byte	0x03, 0x50
        /*005a*/ 	.short	0x0000


	//----- nvinfo : EIATTR_MAXREG_COUNT
	.align		4
        /*005c*/ 	.byte	0x03, 0x1b
        /*005e*/ 	.short	0x00ff


	//----- nvinfo : EIATTR_MERCURY_ISA_VERSION
	.align		4
        /*0060*/ 	.byte	0x03, 0x5f
        /*0062*/ 	.short	0x0101


	//----- nvinfo : EIATTR_VRC_CTA_INIT_COUNT
	.align		4
        /*0064*/ 	.byte	0x02, 0x4a
	.zero		1
	.zero		1


	//----- nvinfo : EIATTR_EXIT_INSTR_OFFSETS
	.align		4
        /*0068*/ 	.byte	0x04, 0x1c
        /*006a*/ 	.short	(.L_21 - .L_20)


	//   ....[0]....
.L_20:
        /*006c*/ 	.word	0x00000070


	//   ....[1]....
        /*0070*/ 	.word	0x000017e0


	//----- nvinfo : EIATTR_CRS_STACK_SIZE
	.align		4
.L_21:
        /*0074*/ 	.byte	0x04, 0x1e
        /*0076*/ 	.short	(.L_23 - .L_22)
.L_22:
        /*0078*/ 	.word	0x00000000


	//----- nvinfo : EIATTR_CBANK_PARAM_SIZE
	.align		4
.L_23:
        /*007c*/ 	.byte	0x03, 0x19
        /*007e*/ 	.short	0x0024


	//----- nvinfo : EIATTR_PARAM_CBANK
	.align		4
        /*0080*/ 	.byte	0x04, 0x0a
        /*0082*/ 	.short	(.L_25 - .L_24)
	.align		4
.L_24:
        /*0084*/ 	.word	index@(.nv.constant0._Z23seidel_no_tiling_KernelPdS_S_S_i)
        /*0088*/ 	.short	0x0380
        /*008a*/ 	.short	0x0024


	//----- nvinfo : EIATTR_SW_WAR
	.align		4
.L_25:
        /*008c*/ 	.byte	0x04, 0x36
        /*008e*/ 	.short	(.L_27 - .L_26)
.L_26:
        /*0090*/ 	.word	0x00000008
.L_27:


//--------------------- .nv.callgraph             --------------------------
	.section	.nv.callgraph,"",@"SHT_CUDA_CALLGRAPH"
	.align	4
	.sectionentsize	8
	.align		4
        /*0000*/ 	.word	0x00000000
	.align		4
        /*0004*/ 	.word	0xffffffff
	.align		4
        /*0008*/ 	.word	0x00000000
	.align		4
        /*000c*/ 	.word	0xfffffffe
	.align		4
        /*0010*/ 	.word	0x00000000
	.align		4
        /*0014*/ 	.word	0xfffffffd
	.align		4
        /*0018*/ 	.word	0x00000000
	.align		4
        /*001c*/ 	.word	0xfffffffc


//--------------------- .text._Z23seidel_no_tiling_KernelPdS_S_S_i --------------------------
	.section	.text._Z23seidel_no_tiling_KernelPdS_S_S_i,"ax",@progbits
	.align	128
        .global         _Z23seidel_no_tiling_KernelPdS_S_S_i
        .type           _Z23seidel_no_tiling_KernelPdS_S_S_i,@function
        .size           _Z23seidel_no_tiling_KernelPdS_S_S_i,(.L_x_30 - _Z23seidel_no_tiling_KernelPdS_S_S_i)
        .other          _Z23seidel_no_tiling_KernelPdS_S_S_i,@"STO_CUDA_ENTRY STV_DEFAULT"
_Z23seidel_no_tiling_KernelPdS_S_S_i:
.text._Z23seidel_no_tiling_KernelPdS_S_S_i:
[----:B------:R-:W-:Y:S01]  /*0000*/  LDC R1, c[0x0][0x37c] ;  /* 0x0000df00ff017b82 */ /* 0x000fe20000000800 */
[----:B------:R-:W0:Y:S07]  /*0010*/  S2R R3, SR_TID.X ;  /* 0x0000000000037919 */ /* 0x000e2e0000002100 */
[----:B------:R-:W0:Y:S01]  /*0020*/  S2UR UR4, SR_CTAID.X ;  /* 0x00000000000479c3 */ /* 0x000e220000002500 */
[----:B------:R-:W1:Y:S07]  /*0030*/  LDCU UR8, c[0x0][0x3a0] ;  /* 0x00007400ff0877ac */ /* 0x000e6e0008000800 */
[----:B------:R-:W0:Y:S02]  /*0040*/  LDC R0, c[0x0][0x360] ;  /* 0x0000d800ff007b82 */ /* 0x000e240000000800 */
[----:B0-----:R-:W-:-:S05]  /*0050*/  IMAD R0, R0, UR4, R3 ;  /* 0x0000000400007c24 */ /* 0x001fca000f8e0203 */
[----:B-1----:R-:W-:-:S13]  /*0060*/  ISETP.GE.AND P0, PT, R0, UR8, PT ;  /* 0x0000000800007c0c */ /* 0x002fda000bf06270 */
[----:B------:R-:W-:Y:S05]  /*0070*/  @P0 EXIT ;  /* 0x000000000000094d */ /* 0x000fea0003800000 */
[----:B------:R-:W-:Y:S01]  /*0080*/  ISETP.GE.AND P0, PT, R0, 0x1, PT ;  /* 0x000000010000780c */ /* 0x000fe20003f06270 */
[----:B------:R-:W0:Y:S01]  /*0090*/  LDCU.64 UR6, c[0x0][0x358] ;  /* 0x00006b00ff0677ac */ /* 0x000e220008000a00 */
[----:B------:R-:W-:Y:S01]  /*00a0*/  BSSY.RECONVERGENT B0, `(.L_x_0) ;  /* 0x00000a5000007945 */ /* 0x000fe20003800200 */
[----:B------:R-:W-:Y:S01]  /*00b0*/  IMAD.MOV.U32 R27, RZ, RZ, RZ ;  /* 0x000000ffff1b7224 */ /* 0x000fe200078e00ff */
[----:B------:R-:W-:-:S09]  /*00c0*/  CS2R R22, SRZ ;  /* 0x0000000000167805 */ /* 0x000fd2000001ff00 */
[----:B------:R-:W-:Y:S05]  /*00d0*/  @!P0 BRA `(.L_x_1) ;  /* 0x0000000800848947 */ /* 0x000fea0003800000 */
[C---:B------:R-:W-:Y:S01]  /*00e0*/  VIMNMX R3, PT, PT, R0.reuse, UR8, PT ;  /* 0x0000000800037c48 */ /* 0x040fe2000bfe0100 */
[----:B------:R-:W-:Y:S01]  /*00f0*/  BSSY.RECONVERGENT B1, `(.L_x_2) ;  /* 0x000004e000017945 */ /* 0x000fe20003800200 */
[----:B------:R-:W-:Y:S01]  /*0100*/  IMAD.MOV.U32 R4, RZ, RZ, RZ ;  /* 0x000000ffff047224 */ /* 0x000fe200078e00ff */
[----:B------:R-:W-:Y:S02]  /*0110*/  CS2R R22, SRZ ;  /* 0x0000000000167805 */ /* 0x000fe4000001ff00 */
[C---:B------:R-:W-:Y:S02]  /*0120*/  ISETP.GE.AND P1, PT, R3.reuse, 0x10, PT ;  /* 0x000000100300780c */ /* 0x040fe40003f26270 */
[----:B------:R-:W-:Y:S01]  /*0130*/  VIMNMX R27, PT, PT, R3, 0x1, !PT ;  /* 0x00000001031b7848 */ /* 0x000fe20007fe0100 */
[----:B------:R-:W-:-:S03]  /*0140*/  IMAD R3, R0, UR8, RZ ;  /* 0x0000000800037c24 */ /* 0x000fc6000f8e02ff */
[----:B------:R-:W-:-:S04]  /*0150*/  LOP3.LUT R2, R27, 0xf, RZ, 0xc0, !PT ;  /* 0x0000000f1b027812 */ /* 0x000fc800078ec0ff */
[----:B------:R-:W-:-:S03]  /*0160*/  ISETP.NE.AND P0, PT, R2, RZ, PT ;  /* 0x000000ff0200720c */ /* 0x000fc60003f05270 */
[----:B------:R-:W-:Y:S10]  /*0170*/  @!P1 BRA `(.L_x_3) ;  /* 0x0000000400149947 */ /* 0x000ff40003800000 */
[----:B------:R-:W1:Y:S01]  /*0180*/  LDC.64 R8, c[0x0][0x380] ;  /* 0x0000e000ff087b82 */ /* 0x000e620000000a00 */
[----:B------:R-:W2:Y:S01]  /*0190*/  LDCU.64 UR4, c[0x0][0x390] ;  /* 0x00007200ff0477ac */ /* 0x000ea20008000a00 */
[----:B------:R-:W-:Y:S01]  /*01a0*/  LOP3.LUT R4, R27, 0x7ffffff0, RZ, 0xc0, !PT ;  /* 0x7ffffff01b047812 */ /* 0x000fe200078ec0ff */
[----:B------:R-:W-:Y:S01]  /*01b0*/  IMAD.MOV.U32 R5, RZ, RZ, R3 ;  /* 0x000000ffff057224 */ /* 0x000fe200078e0003 */
[----:B------:R-:W-:-:S03]  /*01c0*/  CS2R R22, SRZ ;  /* 0x0000000000167805 */ /* 0x000fc6000001ff00 */
[----:B------:R-:W-:Y:S01]  /*01d0*/  IMAD.MOV R26, RZ, RZ, -R4 ;  /* 0x000000ffff1a7224 */ /* 0x000fe200078e0a04 */
[----:B--2---:R-:W-:-:S04]  /*01e0*/  UIADD3 UR4, UP0, UPT, UR4, 0x40, URZ ;  /* 0x0000004004047890 */ /* 0x004fc8000ff1e0ff */
[----:B------:R-:W-:Y:S01]  /*01f0*/  UIADD3.X UR5, UPT, UPT, URZ, UR5, URZ, UP0, !UPT ;  /* 0x00000005ff057290 */ /* 0x000fe200087fe4ff */
[----:B-1----:R-:W-:Y:S01]  /*0200*/  IADD3 R8, P1, PT, R8, 0x40, RZ ;  /* 0x0000004008087810 */ /* 0x002fe20007f3e0ff */
[----:B------:R-:W-:-:S04]  /*0210*/  IMAD.U32 R14, RZ, RZ, UR4 ;  /* 0x00000004ff0e7e24 */ /* 0x000fc8000f8e00ff */
[----:B------:R-:W-:Y:S02]  /*0220*/  IMAD.X R9, RZ, RZ, R9, P1 ;  /* 0x000000ffff097224 */ /* 0x000fe400008e0609 */
[----:B------:R-:W-:-:S07]  /*0230*/  IMAD.U32 R15, RZ, RZ, UR5 ;  /* 0x00000005ff0f7e24 */ /* 0x000fce000f8e00ff */
.L_x_4:
[----:B------:R-:W-:Y:S01]  /*0240*/  IMAD.WIDE R10, R5, 0x8, R8 ;  /* 0x00000008050a7825 */ /* 0x000fe200078e0208 */
[----:B------:R-:W-:-:S03]  /*0250*/  MOV R6, R14 ;  /* 0x0000000e00067202 */ /* 0x000fc60000000f00 */
[----:B------:R-:W-:Y:S01]  /*0260*/  IMAD.MOV.U32 R7, RZ, RZ, R15 ;  /* 0x000000ffff077224 */ /* 0x000fe200078e000f */
[----:B0-----:R-:W2:Y:S04]  /*0270*/  LDG.E.64 R16, desc[UR6][R10.64+-0x40] ;  /* 0xffffc0060a107981 */ /* 0x001ea8000c1e1b00 */
[----:B------:R-:W2:Y:S04]  /*0280*/  LDG.E.64 R12, desc[UR6][R6.64+-0x40] ;  /* 0xffffc006060c7981 */ /* 0x000ea8000c1e1b00 */
[----:B------:R-:W3:Y:S04]  /*0290*/  LDG.E.64 R18, desc[UR6][R6.64+-0x38] ;  /* 0xffffc80606127981 */ /* 0x000ee8000c1e1b00 */
[----:B------:R-:W3:Y:S04]  /*02a0*/  LDG.E.64 R14, desc[UR6][R10.64+-0x38] ;  /* 0xffffc8060a0e7981 */ /* 0x000ee8000c1e1b00 */
[----:B------:R-:W4:Y:S04]  /*02b0*/  LDG.E.64 R20, desc[UR6][R6.64+-0x28] ;  /* 0xffffd80606147981 */ /* 0x000f28000c1e1b00 */
[----:B------:R-:W5:Y:S01]  /*02c0*/  LDG.E.64 R24, desc[UR6][R6.64+0x38] ;  /* 0x0000380606187981 */ /* 0x000f62000c1e1b00 */
[----:B--2---:R-:W-:-:S03]  /*02d0*/  DFMA R22, R16, R12, R22 ;  /* 0x0000000c1016722b */ /* 0x004fc60000000016 */
[----:B------:R-:W2:Y:S04]  /*02e0*/  LDG.E.64 R16, desc[UR6][R6.64+-0x30] ;  /* 0xffffd00606107981 */ /* 0x000ea8000c1e1b00 */
[----:B------:R-:W2:Y:S01]  /*02f0*/  LDG.E.64 R12, desc[UR6][R10.64+-0x30] ;  /* 0xffffd0060a0c7981 */ /* 0x000ea2000c1e1b00 */
[----:B---3--:R-:W-:-:S03]  /*0300*/  DFMA R18, R14, R18, R22 ;  /* 0x000000120e12722b */ /* 0x008fc60000000016 */
[----:B------:R-:W4:Y:S04]  /*0310*/  LDG.E.64 R14, desc[UR6][R10.64+-0x28] ;  /* 0xffffd8060a0e7981 */ /* 0x000f28000c1e1b00 */
[----:B------:R-:W5:Y:S01]  /*0320*/  LDG.E.64 R22, desc[UR6][R10.64+0x38] ;  /* 0x000038060a167981 */ /* 0x000f62000c1e1b00 */
[----:B--2---:R-:W-:-:S03]  /*0330*/  DFMA R16, R12, R16, R18 ;  /* 0x000000100c10722b */ /* 0x004fc60000000012 */
[----:B------:R-:W2:Y:S04]  /*0340*/  LDG.E.64 R18, desc[UR6][R6.64+-0x20] ;  /* 0xffffe00606127981 */ /* 0x000ea8000c1e1b00 */
[----:B------:R-:W2:Y:S01]  /*0350*/  LDG.E.64 R12, desc[UR6][R10.64+-0x20] ;  /* 0xffffe0060a0c7981 */ /* 0x000ea2000c1e1b00 */
[----:B----4-:R-:W-:-:S03]  /*0360*/  DFMA R20, R14, R20, R16 ;  /* 0x000000140e14722b */ /* 0x010fc60000000010 */
[----:B------:R-:W3:Y:S04]  /*0370*/  LDG.E.64 R16, desc[UR6][R6.64+-0x18] ;  /* 0xffffe80606107981 */ /* 0x000ee8000c1e1b00 */
[----:B------:R-:W3:Y:S01]  /*0380*/  LDG.E.64 R14, desc[UR6][R10.64+-0x18] ;  /* 0xffffe8060a0e7981 */ /* 0x000ee2000c1e1b00 */
[----:B--2---:R-:W-:-:S03]  /*0390*/  DFMA R18, R12, R18, R20 ;  /* 0x000000120c12722b */ /* 0x004fc60000000014 */
[----:B------:R-:W2:Y:S04]  /*03a0*/  LDG.E.64 R20, desc[UR6][R6.64+-0x10] ;  /* 0xfffff00606147981 */ /* 0x000ea8000c1e1b00 */
[----:B------:R-:W2:Y:S01]  /*03b0*/  LDG.E.64 R12, desc[UR6][R10.64+-0x10] ;  /* 0xfffff0060a0c7981 */ /* 0x000ea2000c1e1b00 */
[----:B---3--:R-:W-:-:S03]  /*03c0*/  DFMA R16, R14, R16, R18 ;  /* 0x000000100e10722b */ /* 0x008fc60000000012 */
        /* <DEDUP_REMOVED lines=20> */
[----:B------:R-:W-:Y:S01]  /*0510*/  VIADD R26, R26, 0x10 ;  /* 0x000000101a1a7836 */ /* 0x000fe20000000000 */
[----:B--2---:R-:W-:Y:S02]  /*0520*/  DFMA R20, R12, R20, R14 ;  /* 0x000000140c14722b */ /* 0x004fe4000000000e */
[----:B------:R-:W2:Y:S04]  /*0530*/  LDG.E.64 R14, desc[UR6][R6.64+0x30] ;  /* 0x00003006060e7981 */ /* 0x000ea8000c1e1b00 */
[----:B------:R-:W2:Y:S02]  /*0540*/  LDG.E.64 R12, desc[UR6][R10.64+0x30] ;  /* 0x000030060a0c7981 */ /* 0x000ea4000c1e1b00 */
[----:B---3--:R-:W-:Y:S01]  /*0550*/  DFMA R16, R16, R18, R20 ;  /* 0x000000121010722b */ /* 0x008fe20000000014 */
[----:B------:R-:W-:Y:S01]  /*0560*/  ISETP.NE.AND P1, PT, R26, RZ, PT ;  /* 0x000000ff1a00720c */ /* 0x000fe20003f25270 */
[----:B------:R-:W-:-:S06]  /*0570*/  VIADD R5, R5, 0x10 ;  /* 0x0000001005057836 */ /* 0x000fcc0000000000 */
[----:B--2---:R-:W-:Y:S01]  /*0580*/  DFMA R12, R12, R14, R16 ;  /* 0x0000000e0c0c722b */ /* 0x004fe20000000010 */
[----:B------:R-:W-:-:S07]  /*0590*/  IADD3 R14, P2, PT, R6, 0x80, RZ ;  /* 0x00000080060e7810 */ /* 0x000fce0007f5e0ff */
[----:B-----5:R-:W-:Y:S01]  /*05a0*/  DFMA R22, R22, R24, R12 ;  /* 0x000000181616722b */ /* 0x020fe2000000000c */
[----:B------:R-:W-:Y:S01]  /*05b0*/  IMAD.X R15, RZ, RZ, R7, P2 ;  /* 0x000000ffff0f7224 */ /* 0x000fe200010e0607 */
[----:B------:R-:W-:Y:S09]  /*05c0*/  @P1 BRA `(.L_x_4) ;  /* 0xfffffffc001c1947 */ /* 0x000ff2000383ffff */
.L_x_3:
[----:B0-----:R-:W-:Y:S05]  /*05d0*/  BSYNC.RECONVERGENT B1 ;  /* 0x0000000000017941 */ /* 0x001fea0003800200 */
.L_x_2:
[----:B------:R-:W-:Y:S05]  /*05e0*/  @!P0 BRA `(.L_x_1) ;  /* 0x0000000400408947 */ /* 0x000fea0003800000 */
[----:B------:R-:W-:Y:S01]  /*05f0*/  ISETP.GE.U32.AND P0, PT, R2, 0x8, PT ;  /* 0x000000080200780c */ /* 0x000fe20003f06070 */
[----:B------:R-:W-:Y:S01]  /*0600*/  BSSY.RECONVERGENT B1, `(.L_x_5) ;  /* 0x0000022000017945 */ /* 0x000fe20003800200 */
[----:B------:R-:W-:-:S04]  /*0610*/  LOP3.LUT R5, R27, 0x7, RZ, 0xc0, !PT ;  /* 0x000000071b057812 */ /* 0x000fc800078ec0ff */
[----:B------:R-:W-:-:S07]  /*0620*/  ISETP.NE.AND P1, PT, R5, RZ, PT ;  /* 0x000000ff0500720c */ /* 0x000fce0003f25270 */
[----:B------:R-:W-:Y:S06]  /*0630*/  @!P0 BRA `(.L_x_6) ;  /* 0x0000000000788947 */ /* 0x000fec0003800000 */
[----:B------:R-:W0:Y:S01]  /*0640*/  LDC.64 R8, c[0x0][0x380] ;  /* 0x0000e000ff087b82 */ /* 0x000e220000000a00 */
[----:B------:R-:W-:-:S07]  /*0650*/  IMAD.IADD R11, R3, 0x1, R4 ;  /* 0x00000001030b7824 */ /* 0x000fce00078e0204 */
[----:B------:R-:W1:Y:S01]  /*0660*/  LDC.64 R6, c[0x0][0x390] ;  /* 0x0000e400ff067b82 */ /* 0x000e620000000a00 */
[----:B0-----:R-:W-:-:S05]  /*0670*/  IMAD.WIDE R8, R11, 0x8, R8 ;  /* 0x000000080b087825 */ /* 0x001fca00078e0208 */
[----:B------:R-:W2:Y:S01]  /*0680*/  LDG.E.64 R18, desc[UR6][R8.64] ;  /* 0x0000000608127981 */ /* 0x000ea2000c1e1b00 */
[----:B-1----:R-:W-:-:S03]  /*0690*/  IMAD.WIDE.U32 R6, R4, 0x8, R6 ;  /* 0x0000000804067825 */ /* 0x002fc600078e0006 */
[----:B------:R-:W3:Y:S04]  /*06a0*/  LDG.E.64 R10, desc[UR6][R8.64+0x8] ;  /* 0x00000806080a7981 */ /* 0x000ee8000c1e1b00 */
[----:B------:R-:W2:Y:S04]  /*06b0*/  LDG.E.64 R20, desc[UR6][R6.64] ;  /* 0x0000000606147981 */ /* 0x000ea8000c1e1b00 */
[----:B------:R-:W3:Y:S04]  /*06c0*/  LDG.E.64 R12, desc[UR6][R6.64+0x8] ;  /* 0x00000806060c7981 */ /* 0x000ee8000c1e1b00 */
[----:B------:R-:W4:Y:S04]  /*06d0*/  LDG.E.64 R14, desc[UR6][R8.64+0x10] ;  /* 0x00001006080e7981 */ /* 0x000f28000c1e1b00 */
[----:B------:R-:W4:Y:S04]  /*06e0*/  LDG.E.64 R16, desc[UR6][R6.64+0x10] ;  /* 0x0000100606107981 */ /* 0x000f28000c1e1b00 */
[----:B------:R-:W5:Y:S04]  /*06f0*/  LDG.E.64 R24, desc[UR6][R8.64+0x38] ;  /* 0x0000380608187981 */ /* 0x000f68000c1e1b00 */
[----:B------:R-:W5:Y:S01]  /*0700*/  LDG.E.64 R28, desc[UR6][R6.64+0x38] ;  /* 0x00003806061c7981 */ /* 0x000f62000c1e1b00 */
[----:B--2---:R-:W-:-:S03]  /*0710*/  DFMA R22, R18, R20, R22 ;  /* 0x000000141216722b */ /* 0x004fc60000000016 */
[----:B------:R-:W2:Y:S04]  /*0720*/  LDG.E.64 R18, desc[UR6][R8.64+0x18] ;  /* 0x0000180608127981 */ /* 0x000ea8000c1e1b00 */
[----:B------:R-:W2:Y:S01]  /*0730*/  LDG.E.64 R20, desc[UR6][R6.64+0x18] ;  /* 0x0000180606147981 */ /* 0x000ea2000c1e1b00 */
[----:B---3--:R-:W-:-:S03]  /*0740*/  DFMA R22, R10, R12, R22 ;  /* 0x0000000c0a16722b */ /* 0x008fc60000000016 */
[----:B------:R-:W3:Y:S04]  /*0750*/  LDG.E.64 R10, desc[UR6][R8.64+0x20] ;  /* 0x00002006080a7981 */ /* 0x000ee8000c1e1b00 */
[----:B------:R-:W3:Y:S01]  /*0760*/  LDG.E.64 R12, desc[UR6][R6.64+0x20] ;  /* 0x00002006060c7981 */ /* 0x000ee2000c1e1b00 */
[----:B----4-:R-:W-:-:S03]  /*0770*/  DFMA R22, R14, R16, R22 ;  /* 0x000000100e16722b */ /* 0x010fc60000000016 */
[----:B------:R-:W4:Y:S04]  /*0780*/  LDG.E.64 R14, desc[UR6][R8.64+0x28] ;  /* 0x00002806080e7981 */ /* 0x000f28000c1e1b00 */
[----:B------:R-:W4:Y:S01]  /*0790*/  LDG.E.64 R16, desc[UR6][R6.64+0x28] ;  /* 0x0000280606107981 */ /* 0x000f22000c1e1b00 */
[----:B--2---:R-:W-:-:S03]  /*07a0*/  DFMA R18, R18, R20, R22 ;  /* 0x000000141212722b */ /* 0x004fc60000000016 */
[----:B------:R-:W2:Y:S04]  /*07b0*/  LDG.E.64 R20, desc[UR6][R8.64+0x30] ;  /* 0x0000300608147981 */ /* 0x000ea8000c1e1b00 */
[----:B------:R-:W2:Y:S01]  /*07c0*/  LDG.E.64 R22, desc[UR6][R6.64+0x30] ;  /* 0x0000300606167981 */ /* 0x000ea2000c1e1b00 */
[----:B---3--:R-:W-:-:S08]  /*07d0*/  DFMA R10, R10, R12, R18 ;  /* 0x0000000c0a0a722b */ /* 0x008fd00000000012 */
[----:B----4-:R-:W-:Y:S01]  /*07e0*/  DFMA R10, R14, R16, R10 ;  /* 0x000000100e0a722b */ /* 0x010fe2000000000a */
[----:B------:R-:W-:-:S07]  /*07f0*/  VIADD R4, R4, 0x8 ;  /* 0x0000000804047836 */ /* 0x000fce0000000000 */
[----:B--2---:R-:W-:-:S08]  /*0800*/  DFMA R22, R20, R22, R10 ;  /* 0x000000161416722b */ /* 0x004fd0000000000a */
[----:B-----5:R-:W-:-:S11]  /*0810*/  DFMA R22, R24, R28, R22 ;  /* 0x0000001c1816722b */ /* 0x020fd60000000016 */
.L_x_6:
[----:B------:R-:W-:Y:S05]  /*0820*/  BSYNC.RECONVERGENT B1 ;  /* 0x0000000000017941 */ /* 0x000fea0003800200 */
.L_x_5:
        /* <DEDUP_REMOVED lines=19> */
[----:B------:R-:W-:Y:S01]  /*0960*/  IADD3 R4, PT, PT, R4, 0x4, RZ ;  /* 0x0000000404047810 */ /* 0x000fe20007ffe0ff */
[----:B--2---:R-:W-:-:S08]  /*0970*/  DFMA R8, R8, R10, R22 ;  /* 0x0000000a0808722b */ /* 0x004fd00000000016 */
[----:B---3--:R-:W-:-:S08]  /*0980*/  DFMA R8, R12, R14, R8 ;  /* 0x0000000e0c08722b */ /* 0x008fd00000000008 */
[----:B----4-:R-:W-:-:S08]  /*0990*/  DFMA R8, R16, R18, R8 ;  /* 0x000000121008722b */ /* 0x010fd00000000008 */
[----:B-----5:R-:W-:-:S11]  /*09a0*/  DFMA R22, R20, R28, R8 ;  /* 0x0000001c1416722b */ /* 0x020fd60000000008 */
.L_x_8:
[----:B------:R-:W-:Y:S05]  /*09b0*/  BSYNC.RECONVERGENT B1 ;  /* 0x0000000000017941 */ /* 0x000fea0003800200 */
.L_x_7:
[----:B------:R-:W-:Y:S05]  /*09c0*/  @!P1 BRA `(.L_x_1) ;  /* 0x0000000000489947 */ /* 0x000fea0003800000 */
[----:B------:R-:W0:Y:S01]  /*09d0*/  LDC.64 R8, c[0x0][0x390] ;  /* 0x0000e400ff087b82 */ /* 0x000e220000000a00 */
[----:B------:R-:W-:-:S07]  /*09e0*/  IMAD.IADD R11, R3, 0x1, R4 ;  /* 0x00000001030b7824 */ /* 0x000fce00078e0204 */
[----:B------:R-:W1:Y:S01]  /*09f0*/  LDC.64 R6, c[0x0][0x380] ;  /* 0x0000e000ff067b82 */ /* 0x000e620000000a00 */
[----:B0-----:R-:W-:-:S04]  /*0a00*/  IMAD.WIDE.U32 R8, R4, 0x8, R8 ;  /* 0x0000000804087825 */ /* 0x001fc800078e0008 */
[----:B------:R-:W-:Y:S02]  /*0a10*/  IMAD.MOV.U32 R10, RZ, RZ, R8 ;  /* 0x000000ffff0a7224 */ /* 0x000fe400078e0008 */
[----:B------:R-:W-:-:S07]  /*0a20*/  IMAD.MOV R8, RZ, RZ, -R2 ;  /* 0x000000ffff087224 */ /* 0x000fce00078e0a02 */
.L_x_9:
[----:B-1----:R-:W-:-:S04]  /*0a30*/  IMAD.WIDE R2, R11, 0x8, R6 ;  /* 0x000000080b027825 */ /* 0x002fc800078e0206 */
[----:B------:R-:W-:Y:S02]  /*0a40*/  IMAD.MOV.U32 R4, RZ, RZ, R10 ;  /* 0x000000ffff047224 */ /* 0x000fe400078e000a */
[----:B------:R-:W-:Y:S01]  /*0a50*/  IMAD.MOV.U32 R5, RZ, RZ, R9 ;  /* 0x000000ffff057224 */ /* 0x000fe200078e0009 */
[----:B------:R-:W2:Y:S05]  /*0a60*/  LDG.E.64 R2, desc[UR6][R2.64] ;  /* 0x0000000602027981 */ /* 0x000eaa000c1e1b00 */
[----:B------:R-:W2:Y:S01]  /*0a70*/  LDG.E.64 R4, desc[UR6][R4.64] ;  /* 0x0000000604047981 */ /* 0x000ea2000c1e1b00 */
[----:B------:R-:W-:Y:S01]  /*0a80*/  VIADD R8, R8, 0x1 ;  /* 0x0000000108087836 */ /* 0x000fe20000000000 */
[----:B------:R-:W-:Y:S01]  /*0a90*/  IADD3 R10, P1, PT, R10, 0x8, RZ ;  /* 0x000000080a0a7810 */ /* 0x000fe20007f3e0ff */
[----:B------:R-:W-:-:S03]  /*0aa0*/  VIADD R11, R11, 0x1 ;  /* 0x000000010b0b7836 */ /* 0x000fc60000000000 */
[----:B------:R-:W-:Y:S02]  /*0ab0*/  ISETP.NE.AND P0, PT, R8, RZ, PT ;  /* 0x000000ff0800720c */ /* 0x000fe40003f05270 */
[----:B------:R-:W-:Y:S01]  /*0ac0*/  IADD3.X R9, PT, PT, RZ, R9, RZ, P1, !PT ;  /* 0x00000009ff097210 */ /* 0x000fe20000ffe4ff */
[----:B--2---:R-:W-:-:S10]  /*0ad0*/  DFMA R22, R2, R4, R22 ;  /* 0x000000040216722b */ /* 0x004fd40000000016 */
[----:B------:R-:W-:Y:S05]  /*0ae0*/  @P0 BRA `(.L_x_9) ;  /* 0xfffffffc00d00947 */ /* 0x000fea000383ffff */
.L_x_1:
[----:B0-----:R-:W-:Y:S05]  /*0af0*/  BSYNC.RECONVERGENT B0 ;  /* 0x0000000000007941 */ /* 0x001fea0003800200 */
.L_x_0:
[----:B------:R-:W-:Y:S01]  /*0b00*/  ISETP.GE.AND P0, PT, R27, UR8, PT ;  /* 0x000000081b007c0c */ /* 0x000fe2000bf06270 */
[----:B------:R-:W-:-:S12]  /*0b10*/  BSSY.RECONVERGENT B0, `(.L_x_10) ;  /* 0x00000af000007945 */ /* 0x000fd80003800200 */
[----:B------:R-:W-:Y:S05]  /*0b20*/  @P0 BRA `(.L_x_11) ;  /* 0x0000000800b40947 */ /* 0x000fea0003800000 */
[----:B------:R-:W-:Y:S01]  /*0b30*/  ISETP.NE.AND P0, PT, R27, R0, PT ;  /* 0x000000001b00720c */ /* 0x000fe20003f05270 */
[----:B------:R-:W-:-:S12]  /*0b40*/  BSSY.RECONVERGENT B1, `(.L_x_12) ;  /* 0x000000a000017945 */ /* 0x000fd80003800200 */
[----:B------:R-:W-:Y:S05]  /*0b50*/  @!P0 BRA `(.L_x_13) ;  /* 0x0000000000208947 */ /* 0x000fea0003800000 */
[----:B------:R-:W0:Y:S01]  /*0b60*/  LDC.64 R2, c[0x0][0x380] ;  /* 0x0000e000ff027b82 */ /* 0x000e220000000a00 */
[----:B------:R-:W-:-:S07]  /*0b70*/  IMAD R7, R0, UR8, R27 ;  /* 0x0000000800077c24 */ /* 0x000fce000f8e021b */
[----:B------:R-:W1:Y:S01]  /*0b80*/  LDC.64 R4, c[0x0][0x390] ;  /* 0x0000e400ff047b82 */ /* 0x000e620000000a00 */
[----:B0-----:R-:W-:-:S06]  /*0b90*/  IMAD.WIDE R2, R7, 0x8, R2 ;  /* 0x0000000807027825 */ /* 0x001fcc00078e0202 */
[----:B------:R-:W2:Y:S01]  /*0ba0*/  LDG.E.64 R2, desc[UR6][R2.64] ;  /* 0x0000000602027981 */ /* 0x000ea2000c1e1b00 */
[----:B-1----:R-:W-:-:S06]  /*0bb0*/  IMAD.WIDE.U32 R4, R27, 0x8, R4 ;  /* 0x000000081b047825 */ /* 0x002fcc00078e0004 */
[----:B------:R-:W2:Y:S02]  /*0bc0*/  LDG.E.64 R4, desc[UR6][R4.64] ;  /* 0x0000000604047981 */ /* 0x000ea4000c1e1b00 */
[----:B--2---:R-:W-:-:S11]  /*0bd0*/  DFMA R22, R2, R4, R22 ;  /* 0x000000040216722b */ /* 0x004fd60000000016 */
.L_x_13:
[----:B------:R-:W-:Y:S05]  /*0be0*/  BSYNC.RECONVERGENT B1 ;  /* 0x0000000000017941 */ /* 0x000fea0003800200 */
.L_x_12:
[----:B------:R-:W-:-:S05]  /*0bf0*/  VIADD R27, R27, 0x1 ;  /* 0x000000011b1b7836 */ /* 0x000fca0000000000 */
[----:B------:R-:W-:-:S13]  /*0c00*/  ISETP.GE.AND P0, PT, R27, UR8, PT ;  /* 0x000000081b007c0c */ /* 0x000fda000bf06270 */
[----:B------:R-:W-:Y:S05]  /*0c10*/  @P0 BRA `(.L_x_11) ;  /* 0x0000000800780947 */ /* 0x000fea0003800000 */
[C---:B------:R-:W-:Y:S01]  /*0c20*/  VIADD R2, R27.reuse, -UR8 ;  /* 0x800000081b027c36 */ /* 0x040fe20008000000 */
[----:B------:R-:W-:Y:S01]  /*0c30*/  IADD3 R3, PT, PT, -R27, UR8, RZ ;  /* 0x000000081b037c10 */ /* 0x000fe2000fffe1ff */
[----:B------:R-:W-:Y:S03]  /*0c40*/  BSSY.RECONVERGENT B1, `(.L_x_14) ;  /* 0x0000049000017945 */ /* 0x000fe60003800200 */
[----:B------:R-:W-:Y:S02]  /*0c50*/  ISETP.GT.U32.AND P1, PT, R2, -0x10, PT ;  /* 0xfffffff00200780c */ /* 0x000fe40003f24070 */
[----:B------:R-:W-:-:S04]  /*0c60*/  LOP3.LUT R4, R3, 0xf, RZ, 0xc0, !PT ;  /* 0x0000000f03047812 */ /* 0x000fc800078ec0ff */
[----:B------:R-:W-:-:S07]  /*0c70*/  ISETP.NE.AND P0, PT, R4, RZ, PT ;  /* 0x000000ff0400720c */ /* 0x000fce0003f05270 */
[----:B------:R-:W-:Y:S06]  /*0c80*/  @P1 BRA `(.L_x_15) ;  /* 0x0000000400101947 */ /* 0x000fec0003800000 */
[----:B------:R-:W0:Y:S01]  /*0c90*/  LDC.64 R6, c[0x0][0x390] ;  /* 0x0000e400ff067b82 */ /* 0x000e220000000a00 */
[----:B------:R-:W-:Y:S01]  /*0ca0*/  LOP3.LUT R5, R3, 0xfffffff0, RZ, 0xc0, !PT ;  /* 0xfffffff003057812 */ /* 0x000fe200078ec0ff */
[----:B------:R-:W-:-:S04]  /*0cb0*/  IMAD R2, R0, UR8, R27 ;  /* 0x0000000800027c24 */ /* 0x000fc8000f8e021b */
[----:B------:R-:W-:Y:S02]  /*0cc0*/  IMAD.MOV R5, RZ, RZ, -R5 ;  /* 0x000000ffff057224 */ /* 0x000fe400078e0a05 */
[----:B------:R-:W1:Y:S01]  /*0cd0*/  LDC.64 R10, c[0x0][0x380] ;  /* 0x0000e000ff0a7b82 */ /* 0x000e620000000a00 */
[----:B0-----:R-:W-:-:S03]  /*0ce0*/  IMAD.WIDE.U32 R8, R27, 0x8, R6 ;  /* 0x000000081b087825 */ /* 0x001fc600078e0006 */
[----:B------:R-:W-:Y:S02]  /*0cf0*/  IADD3 R14, P1, PT, R8, 0x40, RZ ;  /* 0x00000040080e7810 */ /* 0x000fe40007f3e0ff */
[----:B-1----:R-:W-:-:S03]  /*0d00*/  IADD3 R6, P2, PT, R10, 0x40, RZ ;  /* 0x000000400a067810 */ /* 0x002fc60007f5e0ff */
[----:B------:R-:W-:Y:S02]  /*0d10*/  IMAD.X R15, RZ, RZ, R9, P1 ;  /* 0x000000ffff0f7224 */ /* 0x000fe400008e0609 */
[----:B------:R-:W-:-:S08]  /*0d20*/  IMAD.X R7, RZ, RZ, R11, P2 ;  /* 0x000000ffff077224 */ /* 0x000fd000010e060b */
.L_x_16:
[----:B------:R-:W-:Y:S01]  /*0d30*/  IMAD.WIDE R8, R2, 0x8, R6 ;  /* 0x0000000802087825 */ /* 0x000fe200078e0206 */
[----:B------:R-:W-:-:S03]  /*0d40*/  MOV R11, R15 ;  /* 0x0000000f000b7202 */ /* 0x000fc60000000f00 */
[----:B------:R-:W-:Y:S01]  /*0d50*/  IMAD.MOV.U32 R10, RZ, RZ, R14 ;  /* 0x000000ffff0a7224 */ /* 0x000fe200078e000e */
[----:B------:R-:W2:Y:S04]  /*0d60*/  LDG.E.64 R12, desc[UR6][R8.64+-0x40] ;  /* 0xffffc006080c7981 */ /* 0x000ea8000c1e1b00 */
[----:B------:R-:W2:Y:S04]  /*0d70*/  LDG.E.64 R20, desc[UR6][R10.64+-0x40] ;  /* 0xffffc0060a147981 */ /* 0x000ea8000c1e1b00 */
[----:B------:R-:W3:Y:S04]  /*0d80*/  LDG.E.64 R18, desc[UR6][R10.64+-0x38] ;  /* 0xffffc8060a127981 */ /* 0x000ee8000c1e1b00 */
[----:B------:R-:W3:Y:S04]  /*0d90*/  LDG.E.64 R16, desc[UR6][R8.64+-0x38] ;  /* 0xffffc80608107981 */ /* 0x000ee8000c1e1b00 */
[----:B------:R-:W4:Y:S04]  /*0da0*/  LDG.E.64 R24, desc[UR6][R10.64+-0x30] ;  /* 0xffffd0060a187981 */ /* 0x000f28000c1e1b00 */
[----:B------:R-:W4:Y:S01]  /*0db0*/  LDG.E.64 R14, desc[UR6][R8.64+-0x30] ;  /* 0xffffd006080e7981 */ /* 0x000f22000c1e1b00 */
        /* <DEDUP_REMOVED lines=36> */
[----:B------:R-:W-:Y:S01]  /*1000*/  VIADD R5, R5, 0x10 ;  /* 0x0000001005057836 */ /* 0x000fe20000000000 */
[----:B--2---:R-:W-:Y:S02]  /*1010*/  DFMA R14, R14, R12, R20 ;  /* 0x0000000c0e0e722b */ /* 0x004fe40000000014 */
[----:B------:R-:W2:Y:S04]  /*1020*/  LDG.E.64 R12, desc[UR6][R10.64+0x38] ;  /* 0x000038060a0c7981 */ /* 0x000ea8000c1e1b00 */
[----:B------:R-:W2:Y:S02]  /*1030*/  LDG.E.64 R20, desc[UR6][R8.64+0x38] ;  /* 0x0000380608147981 */ /* 0x000ea4000c1e1b00 */
[----:B---3--:R-:W-:Y:S01]  /*1040*/  DFMA R14, R18, R16, R14 ;  /* 0x00000010120e722b */ /* 0x008fe2000000000e */
[----:B------:R-:W-:-:S07]  /*1050*/  ISETP.NE.AND P1, PT, R5, RZ, PT ;  /* 0x000000ff0500720c */ /* 0x000fce0003f25270 */
[----:B----4-:R-:W-:Y:S01]  /*1060*/  DFMA R22, R24, R22, R14 ;  /* 0x000000161816722b */ /* 0x010fe2000000000e */
[----:B------:R-:W-:Y:S01]  /*1070*/  IADD3 R14, P2, PT, R10, 0x80, RZ ;  /* 0x000000800a0e7810 */ /* 0x000fe20007f5e0ff */
[----:B------:R-:W-:Y:S02]  /*1080*/  VIADD R27, R27, 0x10 ;  /* 0x000000101b1b7836 */ /* 0x000fe40000000000 */
[----:B------:R-:W-:Y:S02]  /*1090*/  VIADD R2, R2, 0x10 ;  /* 0x0000001002027836 */ /* 0x000fe40000000000 */
[----:B------:R-:W-:Y:S02]  /*10a0*/  IMAD.X R15, RZ, RZ, R11, P2 ;  /* 0x000000ffff0f7224 */ /* 0x000fe400010e060b */
[----:B--2---:R-:W-:Y:S01]  /*10b0*/  DFMA R22, R20, R12, R22 ;  /* 0x0000000c1416722b */ /* 0x004fe20000000016 */
[----:B------:R-:W-:Y:S10]  /*10c0*/  @P1 BRA `(.L_x_16) ;  /* 0xfffffffc00181947 */ /* 0x000ff4000383ffff */
.L_x_15:
[----:B------:R-:W-:Y:S05]  /*10d0*/  BSYNC.RECONVERGENT B1 ;  /* 0x0000000000017941 */ /* 0x000fea0003800200 */
.L_x_14:
[----:B------:R-:W-:Y:S05]  /*10e0*/  @!P0 BRA `(.L_x_11) ;  /* 0x0000000400448947 */ /* 0x000fea0003800000 */
[----:B------:R-:W-:Y:S01]  /*10f0*/  ISETP.GE.U32.AND P0, PT, R4, 0x8, PT ;  /* 0x000000080400780c */ /* 0x000fe20003f06070 */
[----:B------:R-:W-:Y:S01]  /*1100*/  BSSY.RECONVERGENT B1, `(.L_x_17) ;  /* 0x0000022000017945 */ /* 0x000fe20003800200 */
[----:B------:R-:W-:-:S04]  /*1110*/  LOP3.LUT R2, R3, 0x7, RZ, 0xc0, !PT ;  /* 0x0000000703027812 */ /* 0x000fc800078ec0ff */
[----:B------:R-:W-:-:S07]  /*1120*/  ISETP.NE.AND P1, PT, R2, RZ, PT ;  /* 0x000000ff0200720c */ /* 0x000fce0003f25270 */
[----:B------:R-:W-:Y:S06]  /*1130*/  @!P0 BRA `(.L_x_18) ;  /* 0x0000000000788947 */ /* 0x000fec0003800000 */
[----:B------:R-:W0:Y:S01]  /*1140*/  LDC.64 R10, c[0x0][0x380] ;  /* 0x0000e000ff0a7b82 */ /* 0x000e220000000a00 */
[----:B------:R-:W-:-:S07]  /*1150*/  IMAD R7, R0, UR8, R27 ;  /* 0x0000000800077c24 */ /* 0x000fce000f8e021b */
        /* <DEDUP_REMOVED lines=20> */
[----:B------:R-:W4:Y:S04]  /*12a0*/  LDG.E.64 R24, desc[UR6][R4.64+0x30] ;  /* 0x0000300604187981 */ /* 0x000f28000c1e1b00 */
[----:B------:R-:W4:Y:S01]  /*12b0*/  LDG.E.64 R4, desc[UR6][R4.64+0x38] ;  /* 0x0000380604047981 */ /* 0x000f22000c1e1b00 */
[----:B-----5:R-:W-:Y:S01]  /*12c0*/  DFMA R6, R6, R8, R20 ;  /* 0x000000080606722b */ /* 0x020fe20000000014 */
[----:B------:R-:W-:-:S07]  /*12d0*/  VIADD R27, R27, 0x8 ;  /* 0x000000081b1b7836 */ /* 0x000fce0000000000 */
[----:B--2---:R-:W-:-:S08]  /*12e0*/  DFMA R6, R12, R14, R6 ;  /* 0x0000000e0c06722b */ /* 0x004fd00000000006 */
[----:B---3--:R-:W-:-:S08]  /*12f0*/  DFMA R6, R16, R18, R6 ;  /* 0x000000121006722b */ /* 0x008fd00000000006 */
[----:B----4-:R-:W-:-:S08]  /*1300*/  DFMA R22, R22, R24, R6 ;  /* 0x000000181616722b */ /* 0x010fd00000000006 */
[----:B------:R-:W-:-:S11]  /*1310*/  DFMA R22, R28, R4, R22 ;  /* 0x000000041c16722b */ /* 0x000fd60000000016 */
.L_x_18:
[----:B------:R-:W-:Y:S05]  /*1320*/  BSYNC.RECONVERGENT B1 ;  /* 0x0000000000017941 */ /* 0x000fea0003800200 */
.L_x_17:
        /* <DEDUP_REMOVED lines=19> */
[----:B------:R-:W-:Y:S01]  /*1460*/  VIADD R27, R27, 0x4 ;  /* 0x000000041b1b7836 */ /* 0x000fe20000000000 */
[----:B--2---:R-:W-:-:S08]  /*1470*/  DFMA R18, R18, R24, R22 ;  /* 0x000000181212722b */ /* 0x004fd00000000016 */
[----:B---3--:R-:W-:-:S08]  /*1480*/  DFMA R8, R8, R10, R18 ;  /* 0x0000000a0808722b */ /* 0x008fd00000000012 */
[----:B----4-:R-:W-:-:S08]  /*1490*/  DFMA R4, R4, R6, R8 ;  /* 0x000000060404722b */ /* 0x010fd00000000008 */
[----:B-----5:R-:W-:-:S11]  /*14a0*/  DFMA R22, R12, R14, R4 ;  /* 0x0000000e0c16722b */ /* 0x020fd60000000004 */
.L_x_20:
[----:B------:R-:W-:Y:S05]  /*14b0*/  BSYNC.RECONVERGENT B1 ;  /* 0x0000000000017941 */ /* 0x000fea0003800200 */
.L_x_19:
[----:B------:R-:W-:Y:S05]  /*14c0*/  @!P1 BRA `(.L_x_11) ;  /* 0x00000000004c9947 */ /* 0x000fea0003800000 */
[----:B------:R-:W0:Y:S01]  /*14d0*/  LDC.64 R6, c[0x0][0x390] ;  /* 0x0000e400ff067b82 */ /* 0x000e220000000a00 */
[----:B------:R-:W-:-:S07]  /*14e0*/  IMAD.MOV R8, RZ, RZ, -R3 ;  /* 0x000000ffff087224 */ /* 0x000fce00078e0a03 */
[----:B------:R-:W1:Y:S01]  /*14f0*/  LDC.64 R4, c[0x0][0x380] ;  /* 0x0000e000ff047b82 */ /* 0x000e620000000a00 */
[----:B0-----:R-:W-:-:S04]  /*1500*/  IMAD.WIDE.U32 R6, R27, 0x8, R6 ;  /* 0x000000081b067825 */ /* 0x001fc800078e0006 */
[----:B------:R-:W-:Y:S01]  /*1510*/  IMAD.MOV.U32 R10, RZ, RZ, R7 ;  /* 0x000000ffff0a7224 */ /* 0x000fe200078e0007 */
[----:B------:R-:W-:Y:S01]  /*1520*/  MOV R9, R6 ;  /* 0x0000000600097202 */ /* 0x000fe20000000f00 */
[----:B------:R-:W-:-:S07]  /*1530*/  IMAD R27, R0, UR8, R27 ;  /* 0x00000008001b7c24 */ /* 0x000fce000f8e021b */
.L_x_21:
        /* <DEDUP_REMOVED lines=12> */
.L_x_11:
[----:B------:R-:W-:Y:S05]  /*1600*/  BSYNC.RECONVERGENT B0 ;  /* 0x0000000000007941 */ /* 0x000fea0003800200 */
.L_x_10:
[----:B------:R-:W0:Y:S01]  /*1610*/  LDC.64 R4, c[0x0][0x380] ;  /* 0x0000e000ff047b82 */ /* 0x000e220000000a00 */
[----:B------:R-:W-:-:S04]  /*1620*/  IMAD R3, R0, UR8, R0 ;  /* 0x0000000800037c24 */ /* 0x000fc8000f8e0200 */
[----:B0-----:R-:W-:-:S03]  /*1630*/  IMAD.WIDE R4, R3, 0x8, R4 ;  /* 0x0000000803047825 */ /* 0x001fc600078e0204 */
[----:B------:R-:W0:Y:S03]  /*1640*/  LDC.64 R2, c[0x0][0x388] ;  /* 0x0000e200ff027b82 */ /* 0x000e260000000a00 */
[----:B------:R-:W2:Y:S01]  /*1650*/  LDG.E.64 R4, desc[UR6][R4.64] ;  /* 0x0000000604047981 */ /* 0x000ea2000c1e1b00 */
[----:B0-----:R-:W-:-:S06]  /*1660*/  IMAD.WIDE R2, R0, 0x8, R2 ;  /* 0x0000000800027825 */ /* 0x001fcc00078e0202 */
[----:B------:R-:W3:Y:S01]  /*1670*/  LDG.E.64 R2, desc[UR6][R2.64] ;  /* 0x0000000602027981 */ /* 0x000ee2000c1e1b00 */
[----:B------:R-:W-:Y:S01]  /*1680*/  IMAD.MOV.U32 R6, RZ, RZ, 0x1 ;  /* 0x00000001ff067424 */ /* 0x000fe200078e00ff */
[----:B------:R-:W-:Y:S01]  /*1690*/  BSSY.RECONVERGENT B0, `(.L_x_22) ;  /* 0x0000011000007945 */ /* 0x000fe20003800200 */
[----:B--2---:R-:W0:Y:S04]  /*16a0*/  MUFU.RCP64H R7, R5 ;  /* 0x0000000500077308 */ /* 0x004e280000001800 */
[----:B0-----:R-:W-:-:S08]  /*16b0*/  DFMA R8, -R4, R6, 1 ;  /* 0x3ff000000408742b */ /* 0x001fd00000000106 */
[----:B------:R-:W-:-:S08]  /*16c0*/  DFMA R8, R8, R8, R8 ;  /* 0x000000080808722b */ /* 0x000fd00000000008 */
[----:B------:R-:W-:Y:S02]  /*16d0*/  DFMA R8, R6, R8, R6 ;  /* 0x000000080608722b */ /* 0x000fe40000000006 */
[----:B---3--:R-:W-:-:S06]  /*16e0*/  DADD R6, R2, -R22 ;  /* 0x0000000002067229 */ /* 0x008fcc0000000816 */
[----:B------:R-:W-:-:S04]  /*16f0*/  DFMA R10, -R4, R8, 1 ;  /* 0x3ff00000040a742b */ /* 0x000fc80000000108 */
[----:B------:R-:W-:-:S04]  /*1700*/  FSETP.GEU.AND P1, PT, |R7|, 6.5827683646048100446e-37, PT ;  /* 0x036000000700780b */ /* 0x000fc80003f2e200 */
[----:B------:R-:W-:-:S08]  /*1710*/  DFMA R10, R8, R10, R8 ;  /* 0x0000000a080a722b */ /* 0x000fd00000000008 */
[----:B------:R-:W-:-:S08]  /*1720*/  DMUL R8, R6, R10 ;  /* 0x0000000a06087228 */ /* 0x000fd00000000000 */
[----:B------:R-:W-:-:S08]  /*1730*/  DFMA R12, -R4, R8, R6 ;  /* 0x00000008040c722b */ /* 0x000fd00000000106 */
[----:B------:R-:W-:-:S10]  /*1740*/  DFMA R2, R10, R12, R8 ;  /* 0x0000000c0a02722b */ /* 0x000fd40000000008 */
[----:B------:R-:W-:-:S05]  /*1750*/  FFMA R8, RZ, R5, R3 ;  /* 0x00000005ff087223 */ /* 0x000fca0000000003 */
[----:B------:R-:W-:-:S13]  /*1760*/  FSETP.GT.AND P0, PT, |R8|, 1.469367938527859385e-39, PT ;  /* 0x001000000800780b */ /* 0x000fda0003f04200 */
[----:B------:R-:W-:Y:S05]  /*1770*/  @P0 BRA P1, `(.L_x_23) ;  /* 0x0000000000080947 */ /* 0x000fea0000800000 */
[----:B------:R-:W-:-:S07]  /*1780*/  MOV R10, 0x17a0 ;  /* 0x000017a0000a7802 */ /* 0x000fce0000000f00 */
[----:B------:R-:W-:Y:S05]  /*1790*/  CALL.REL.NOINC `($__internal_0_$__cuda_sm20_div_rn_f64_full) ;  /* 0x0000000000147944 */ /* 0x000fea0003c00000 */
.L_x_23:
[----:B------:R-:W-:Y:S05]  /*17a0*/  BSYNC.RECONVERGENT B0 ;  /* 0x0000000000007941 */ /* 0x000fea0003800200 */
.L_x_22:
[----:B------:R-:W0:Y:S02]  /*17b0*/  LDC.64 R4, c[0x0][0x390] ;  /* 0x0000e400ff047b82 */ /* 0x000e240000000a00 */
[----:B0-----:R-:W-:-:S05]  /*17c0*/  IMAD.WIDE R4, R0, 0x8, R4 ;  /* 0x0000000800047825 */ /* 0x001fca00078e0204 */
[----:B------:R-:W-:Y:S01]  /*17d0*/  STG.E.64 desc[UR6][R4.64], R2 ;  /* 0x0000000204007986 */ /* 0x000fe2000c101b06 */
[----:B------:R-:W-:Y:S05]  /*17e0*/  EXIT ;  /* 0x000000000000794d */ /* 0x000fea0003800000 */
        .weak           $__internal_0_$__cuda_sm20_div_rn_f64_full
        .type           $__internal_0_$__cuda_sm20_div_rn_f64_full,@function
        .size           $__internal_0_$__cuda_sm20_div_rn_f64_full,(.L_x_30 - $__internal_0_$__cuda_sm20_div_rn_f64_full)
$__internal_0_$__cuda_sm20_div_rn_f64_full:
[C---:B------:R-:W-:Y:S01]  /*17f0*/  FSETP.GEU.AND P0, PT, |R5|.reuse, 1.469367938527859385e-39, PT ;  /* 0x001000000500780b */ /* 0x040fe20003f0e200 */
[----:B------:R-:W-:Y:S01]  /*1800*/  IMAD.MOV.U32 R16, RZ, RZ, 0x1 ;  /* 0x00000001ff107424 */ /* 0x000fe200078e00ff */
[----:B------:R-:W-:Y:S01]  /*1810*/  LOP3.LUT R2, R5, 0x800fffff, RZ, 0xc0, !PT ;  /* 0x800fffff05027812 */ /* 0x000fe200078ec0ff */
[----:B------:R-:W-:Y:S01]  /*1820*/  BSSY.RECONVERGENT B1, `(.L_x_24) ;  /* 0x0000055000017945 */ /* 0x000fe20003800200 */
[C---:B------:R-:W-:Y:S02]  /*1830*/  FSETP.GEU.AND P2, PT, |R7|.reuse, 1.469367938527859385e-39, PT ;  /* 0x001000000700780b */ /* 0x040fe40003f4e200 */
[----:B------:R-:W-:Y:S01]  /*1840*/  LOP3.LUT R3, R2, 0x3ff00000, RZ, 0xfc, !PT ;  /* 0x3ff0000002037812 */ /* 0x000fe200078efcff */
[----:B------:R-:W-:Y:S01]  /*1850*/  IMAD.MOV.U32 R2, RZ, RZ, R4 ;  /* 0x000000ffff027224 */ /* 0x000fe200078e0004 */
[----:B------:R-:W-:Y:S02]  /*1860*/  LOP3.LUT R11, R7, 0x7ff00000, RZ, 0xc0, !PT ;  /* 0x7ff00000070b7812 */ /* 0x000fe400078ec0ff */
[----:B------:R-:W-:-:S03]  /*1870*/  LOP3.LUT R14, R5, 0x7ff00000, RZ, 0xc0, !PT ;  /* 0x7ff00000050e7812 */ /* 0x000fc600078ec0ff */
[----:B------:R-:W-:Y:S01]  /*1880*/  @!P0 DMUL R2, R4, 8.98846567431157953865e+307 ;  /* 0x7fe0000004028828 */ /* 0x000fe20000000000 */
[----:B------:R-:W-:-:S03]  /*1890*/  ISETP.GE.U32.AND P1, PT, R11, R14, PT ;  /* 0x0000000e0b00720c */ /* 0x000fc60003f26070 */
[----:B------:R-:W-:Y:S01]  /*18a0*/  @!P2 LOP3.LUT R12, R5, 0x7ff00000, RZ, 0xc0, !PT ;  /* 0x7ff00000050ca812 */ /* 0x000fe200078ec0ff */
[----:B------:R-:W-:Y:S01]  /*18b0*/  @!P2 IMAD.MOV.U32 R18, RZ, RZ, RZ ;  /* 0x000000ffff12a224 */ /* 0x000fe200078e00ff */
[----:B------:R-:W0:Y:S02]  /*18c0*/  MUFU.RCP64H R17, R3 ;  /* 0x0000000300117308 */ /* 0x000e240000001800 */
[----:B------:R-:W-:Y:S01]  /*18d0*/  @!P2 ISETP.GE.U32.AND P3, PT, R11, R12, PT ;  /* 0x0000000c0b00a20c */ /* 0x000fe20003f66070 */
[----:B------:R-:W-:-:S05]  /*18e0*/  IMAD.MOV.U32 R12, RZ, RZ, 0x1ca00000 ;  /* 0x1ca00000ff0c7424 */ /* 0x000fca00078e00ff */
[----:B------:R-:W-:-:S04]  /*18f0*/  @!P2 SEL R13, R12, 0x63400000, !P3 ;  /* 0x634000000c0da807 */ /* 0x000fc80005800000 */
[----:B------:R-:W-:-:S04]  /*1900*/  @!P2 LOP3.LUT R13, R13, 0x80000000, R7, 0xf8, !PT ;  /* 0x800000000d0da812 */ /* 0x000fc800078ef807 */
[----:B------:R-:W-:Y:S01]  /*1910*/  @!P2 LOP3.LUT R19, R13, 0x100000, RZ, 0xfc, !PT ;  /* 0x001000000d13a812 */ /* 0x000fe200078efcff */
[----:B0-----:R-:W-:-:S08]  /*1920*/  DFMA R8, R16, -R2, 1 ;  /* 0x3ff000001008742b */ /* 0x001fd00000000802 */
[----:B------:R-:W-:-:S08]  /*1930*/  DFMA R8, R8, R8, R8 ;  /* 0x000000080808722b */ /* 0x000fd00000000008 */
[----:B------:R-:W-:Y:S01]  /*1940*/  DFMA R16, R16, R8, R16 ;  /* 0x000000081010722b */ /* 0x000fe20000000010 */
[----:B------:R-:W-:Y:S01]  /*1950*/  SEL R9, R12, 0x63400000, !P1 ;  /* 0x634000000c097807 */ /* 0x000fe20004800000 */
[----:B------:R-:W-:-:S03]  /*1960*/  IMAD.MOV.U32 R8, RZ, RZ, R6 ;  /* 0x000000ffff087224 */ /* 0x000fc600078e0006 */
[----:B------:R-:W-:-:S03]  /*1970*/  LOP3.LUT R9, R9, 0x800fffff, R7, 0xf8, !PT ;  /* 0x800fffff09097812 */ /* 0x000fc600078ef807 */
[----:B------:R-:W-:-:S03]  /*1980*/  DFMA R20, R16, -R2, 1 ;  /* 0x3ff000001014742b */ /* 0x000fc60000000802 */
[----:B------:R-:W-:-:S05]  /*1990*/  @!P2 DFMA R8, R8, 2, -R18 ;  /* 0x400000000808a82b */ /* 0x000fca0000000812 */
[----:B------:R-:W-:Y:S01]  /*19a0*/  DFMA R16, R16, R20, R16 ;  /* 0x000000141010722b */ /* 0x000fe20000000010 */
[----:B------:R-:W-:Y:S01]  /*19b0*/  MOV R21, R11 ;  /* 0x0000000b00157202 */ /* 0x000fe20000000f00 */
[----:B------:R-:W-:Y:S01]  /*19c0*/  IMAD.MOV.U32 R20, RZ, RZ, R14 ;  /* 0x000000ffff147224 */ /* 0x000fe200078e000e */
[----:B------:R-:W-:Y:S02]  /*19d0*/  @!P0 LOP3.LUT R20, R3, 0x7ff00000, RZ, 0xc0, !PT ;  /* 0x7ff0000003148812 */ /* 0x000fe400078ec0ff */
[----:B------:R-:W-:-:S03]  /*19e0*/  @!P2 LOP3.LUT R21, R9, 0x7ff00000, RZ, 0xc0, !PT ;  /* 0x7ff000000915a812 */ /* 0x000fc600078ec0ff */
[----:B------:R-:W-:Y:S01]  /*19f0*/  DMUL R18, R16, R8 ;  /* 0x0000000810127228 */ /* 0x000fe20000000000 */
[----:B------:R-:W-:Y:S02]  /*1a00*/  VIADD R22, R20, 0xffffffff ;  /* 0xffffffff14167836 */ /* 0x000fe40000000000 */
[----:B------:R-:W-:-:S05]  /*1a10*/  VIADD R13, R21, 0xffffffff ;  /* 0xffffffff150d7836 */ /* 0x000fca0000000000 */
[----:B------:R-:W-:Y:S01]  /*1a20*/  ISETP.GT.U32.AND P0, PT, R13, 0x7feffffe, PT ;  /* 0x7feffffe0d00780c */ /* 0x000fe20003f04070 */
[----:B------:R-:W-:-:S03]  /*1a30*/  DFMA R14, R18, -R2, R8 ;  /* 0x80000002120e722b */ /* 0x000fc60000000008 */
[----:B------:R-:W-:-:S05]  /*1a40*/  ISETP.GT.U32.OR P0, PT, R22, 0x7feffffe, P0 ;  /* 0x7feffffe1600780c */ /* 0x000fca0000704470 */
[----:B------:R-:W-:-:S08]  /*1a50*/  DFMA R14, R16, R14, R18 ;  /* 0x0000000e100e722b */ /* 0x000fd00000000012 */
[----:B------:R-:W-:Y:S05]  /*1a60*/  @P0 BRA `(.L_x_25) ;  /* 0x00000000006c0947 */ /* 0x000fea0003800000 */
[----:B------:R-:W-:-:S04]  /*1a70*/  LOP3.LUT R16, R5, 0x7ff00000, RZ, 0xc0, !PT ;  /* 0x7ff0000005107812 */ /* 0x000fc800078ec0ff */
[CC--:B------:R-:W-:Y:S02]  /*1a80*/  VIADDMNMX R6, R11.reuse, -R16.reuse, 0xb9600000, !PT ;  /* 0xb96000000b067446 */ /* 0x0c0fe40007800910 */
[----:B------:R-:W-:Y:S02]  /*1a90*/  ISETP.GE.U32.AND P0, PT, R11, R16, PT ;  /* 0x000000100b00720c */ /* 0x000fe40003f06070 */
[----:B------:R-:W-:Y:S02]  /*1aa0*/  VIMNMX R6, PT, PT, R6, 0x46a00000, PT ;  /* 0x46a0000006067848 */ /* 0x000fe40003fe0100 */
[----:B------:R-:W-:-:S05]  /*1ab0*/  SEL R11, R12, 0x63400000, !P0 ;  /* 0x634000000c0b7807 */ /* 0x000fca0004000000 */
[----:B------:R-:W-:Y:S02]  /*1ac0*/  IMAD.IADD R11, R6, 0x1, -R11 ;  /* 0x00000001060b7824 */ /* 0x000fe400078e0a0b */
[----:B------:R-:W-:Y:S02]  /*1ad0*/  IMAD.MOV.U32 R6, RZ, RZ, RZ ;  /* 0x000000ffff067224 */ /* 0x000fe400078e00ff */
[----:B------:R-:W-:-:S06]  /*1ae0*/  VIADD R7, R11, 0x7fe00000 ;  /* 0x7fe000000b077836 */ /* 0x000fcc0000000000 */
[----:B------:R-:W-:-:S10]  /*1af0*/  DMUL R12, R14, R6 ;  /* 0x000000060e0c7228 */ /* 0x000fd40000000000 */
[----:B------:R-:W-:-:S13]  /*1b00*/  FSETP.GTU.AND P0, PT, |R13|, 1.469367938527859385e-39, PT ;  /* 0x001000000d00780b */ /* 0x000fda0003f0c200 */
[----:B------:R-:W-:Y:S05]  /*1b10*/  @P0 BRA `(.L_x_26) ;  /* 0x0000000000940947 */ /* 0x000fea0003800000 */
[----:B------:R-:W-:Y:S01]  /*1b20*/  DFMA R2, R14, -R2, R8 ;  /* 0x800000020e02722b */ /* 0x000fe20000000008 */
[----:B------:R-:W-:-:S09]  /*1b30*/  MOV R6, RZ ;  /* 0x000000ff00067202 */ /* 0x000fd20000000f00 */
[C---:B------:R-:W-:Y:S02]  /*1b40*/  FSETP.NEU.AND P0, PT, R3.reuse, RZ, PT ;  /* 0x000000ff0300720b */ /* 0x040fe40003f0d000 */
[----:B------:R-:W-:-:S04]  /*1b50*/  LOP3.LUT R5, R3, 0x80000000, R5, 0x48, !PT ;  /* 0x8000000003057812 */ /* 0x000fc800078e4805 */
[----:B------:R-:W-:-:S07]  /*1b60*/  LOP3.LUT R7, R5, R7, RZ, 0xfc, !PT ;  /* 0x0000000705077212 */ /* 0x000fce00078efcff */
[----:B------:R-:W-:Y:S05]  /*1b70*/  @!P0 BRA `(.L_x_26) ;  /* 0x00000000007c8947 */ /* 0x000fea0003800000 */
[----:B------:R-:W-:Y:S01]  /*1b80*/  IMAD.MOV R3, RZ, RZ, -R11 ;  /* 0x000000ffff037224 */ /* 0x000fe200078e0a0b */
[----:B------:R-:W-:Y:S01]  /*1b90*/  DMUL.RP R6, R14, R6 ;  /* 0x000000060e067228 */ /* 0x000fe20000008000 */
[----:B------:R-:W-:-:S06]  /*1ba0*/  IMAD.MOV.U32 R2, RZ, RZ, RZ ;  /* 0x000000ffff027224 */ /* 0x000fcc00078e00ff */
[----:B------:R-:W-:-:S03]  /*1bb0*/  DFMA R2, R12, -R2, R14 ;  /* 0x800000020c02722b */ /* 0x000fc6000000000e */
[----:B------:R-:W-:-:S03]  /*1bc0*/  LOP3.LUT R5, R7, R5, RZ, 0x3c, !PT ;  /* 0x0000000507057212 */ /* 0x000fc600078e3cff */
[----:B------:R-:W-:-:S04]  /*1bd0*/  IADD3 R2, PT, PT, -R11, -0x43300000, RZ ;  /* 0xbcd000000b027810 */ /* 0x000fc80007ffe1ff */
[----:B------:R-:W-:-:S04]  /*1be0*/  FSETP.NEU.AND P0, PT, |R3|, R2, PT ;  /* 0x000000020300720b */ /* 0x000fc80003f0d200 */
[----:B------:R-:W-:Y:S02]  /*1bf0*/  FSEL R12, R6, R12, !P0 ;  /* 0x0000000c060c7208 */ /* 0x000fe40004000000 */
[----:B------:R-:W-:Y:S01]  /*1c00*/  FSEL R13, R5, R13, !P0 ;  /* 0x0000000d050d7208 */ /* 0x000fe20004000000 */
[----:B------:R-:W-:Y:S06]  /*1c10*/  BRA `(.L_x_26) ;  /* 0x0000000000547947 */ /* 0x000fec0003800000 */
.L_x_25:
[----:B------:R-:W-:-:S14]  /*1c20*/  DSETP.NAN.AND P0, PT, R6, R6, PT ;  /* 0x000000060600722a */ /* 0x000fdc0003f08000 */
[----:B------:R-:W-:Y:S05]  /*1c30*/  @P0 BRA `(.L_x_27) ;  /* 0x0000000000440947 */ /* 0x000fea0003800000 */
[----:B------:R-:W-:-:S14]  /*1c40*/  DSETP.NAN.AND P0, PT, R4, R4, PT ;  /* 0x000000040400722a */ /* 0x000fdc0003f08000 */
[----:B------:R-:W-:Y:S05]  /*1c50*/  @P0 BRA `(.L_x_28) ;  /* 0x0000000000300947 */ /* 0x000fea0003800000 */
[----:B------:R-:W-:Y:S01]  /*1c60*/  ISETP.NE.AND P0, PT, R21, R20, PT ;  /* 0x000000141500720c */ /* 0x000fe20003f05270 */
[----:B------:R-:W-:Y:S02]  /*1c70*/  IMAD.MOV.U32 R12, RZ, RZ, 0x0 ;  /* 0x00000000ff0c7424 */ /* 0x000fe400078e00ff */
[----:B------:R-:W-:-:S10]  /*1c80*/  IMAD.MOV.U32 R13, RZ, RZ, -0x80000 ;  /* 0xfff80000ff0d7424 */ /* 0x000fd400078e00ff */
[----:B------:R-:W-:Y:S05]  /*1c90*/  @!P0 BRA `(.L_x_26) ;  /* 0x0000000000348947 */ /* 0x000fea0003800000 */
[----:B------:R-:W-:Y:S02]  /*1ca0*/  ISETP.NE.AND P0, PT, R21, 0x7ff00000, PT ;  /* 0x7ff000001500780c */ /* 0x000fe40003f05270 */
[----:B------:R-:W-:Y:S02]  /*1cb0*/  LOP3.LUT R13, R7, 0x80000000, R5, 0x48, !PT ;  /* 0x80000000070d7812 */ /* 0x000fe400078e4805 */
[----:B------:R-:W-:-:S13]  /*1cc0*/  ISETP.EQ.OR P0, PT, R20, RZ, !P0 ;  /* 0x000000ff1400720c */ /* 0x000fda0004702670 */
[----:B------:R-:W-:Y:S01]  /*1cd0*/  @P0 LOP3.LUT R2, R13, 0x7ff00000, RZ, 0xfc, !PT ;  /* 0x7ff000000d020812 */ /* 0x000fe200078efcff */
[----:B------:R-:W-:Y:S02]  /*1ce0*/  @!P0 IMAD.MOV.U32 R12, RZ, RZ, RZ ;  /* 0x000000ffff0c8224 */ /* 0x000fe400078e00ff */
[----:B------:R-:W-:Y:S01]  /*1cf0*/  @P0 IMAD.MOV.U32 R12, RZ, RZ, RZ ;  /* 0x000000ffff0c0224 */ /* 0x000fe200078e00ff */
[----:B------:R-:W-:Y:S01]  /*1d00*/  @P0 MOV R13, R2 ;  /* 0x00000002000d0202 */ /* 0x000fe20000000f00 */
[----:B------:R-:W-:Y:S06]  /*1d10*/  BRA `(.L_x_26) ;  /* 0x0000000000147947 */ /* 0x000fec0003800000 */
.L_x_28:
[----:B------:R-:W-:Y:S01]  /*1d20*/  LOP3.LUT R13, R5, 0x80000, RZ, 0xfc, !PT ;  /* 0x00080000050d7812 */ /* 0x000fe200078efcff */
[----:B------:R-:W-:Y:S01]  /*1d30*/  IMAD.MOV.U32 R12, RZ, RZ, R4 ;  /* 0x000000ffff0c7224 */ /* 0x000fe200078e0004 */
[----:B------:R-:W-:Y:S06]  /*1d40*/  BRA `(.L_x_26) ;  /* 0x0000000000087947 */ /* 0x000fec0003800000 */
.L_x_27:
[----:B------:R-:W-:Y:S01]  /*1d50*/  LOP3.LUT R13, R7, 0x80000, RZ, 0xfc, !PT ;  /* 0x00080000070d7812 */ /* 0x000fe200078efcff */
[----:B------:R-:W-:-:S07]  /*1d60*/  IMAD.MOV.U32 R12, RZ, RZ, R6 ;  /* 0x000000ffff0c7224 */ /* 0x000fce00078e0006 */
.L_x_26:
[----:B------:R-:W-:Y:S05]  /*1d70*/  BSYNC.RECONVERGENT B1 ;  /* 0x0000000000017941 */ /* 0x000fea0003800200 */
.L_x_24:
[----:B------:R-:W-:Y:S02]  /*1d80*/  IMAD.MOV.U32 R11, RZ, RZ, 0x0 ;  /* 0x00000000ff0b7424 */ /* 0x000fe400078e00ff */
[----:B------:R-:W-:Y:S02]  /*1d90*/  IMAD.MOV.U32 R2, RZ, RZ, R12 ;  /* 0x000000ffff027224 */ /* 0x000fe400078e000c */
[----:B------:R-:W-:Y:S01]  /*1da0*/  IMAD.MOV.U32 R3, RZ, RZ, R13 ;  /* 0x000000ffff037224 */ /* 0x000fe200078e000d */
[----:B------:R-:W-:Y:S06]  /*1db0*/  RET.REL.NODEC R10 `(_Z23seidel_no_tiling_KernelPdS_S_S_i) ;  /* 0xffffffe00a907950 */ /* 0x000fec0003c3ffff */
.L_x_29:
[----:B------:R-:W-:-:S00]  /*1dc0*/  BRA `(.L_x_29) ;  /* 0xfffffffc00fc7947 */ /* 0x000fc0000383ffff */
[----:B------:R-:W-:-:S00]  /*1dd0*/  NOP ;  /* 0x0000000000007918 */ /* 0x000fc00000000000 */
        /* <DEDUP_REMOVED lines=10> */
.L_x_30:


//--------------------- .nv.shared.reserved.0     --------------------------
	.section	.nv.shared.reserved.0,"aw",@nobits
	.weak		__nv_reservedSMEM_offset_0_alias
	.size		__nv_reservedSMEM_offset_0_alias, 0, 64
	.other		__nv_reservedSMEM_offset_0_alias,@"STO_CUDA_RESERVED_SHARED STV_DEFAULT"
__nv_reservedSMEM_offset_0_alias:
	.zero		0
	.zero		64


//--------------------- .nv.constant0._Z23seidel_no_tiling_KernelPdS_S_S_i --------------------------
	.section	.nv.constant0._Z23seidel_no_tiling_KernelPdS_S_S_i,"a",@progbits
	.sectionflags	@""
	.align	4
.nv.constant0._Z23seidel_no_tiling_KernelPdS_S_S_i:
	.zero		932


//--------------------- SYMBOLS --------------------------

	.type		.nv.reservedSmem.offset0,@object
	.size		.nv.reservedSmem.offset0,0x4
